//
// Generated by NVIDIA NVVM Compiler
//
// Compiler Build ID: CL-36424714
// Cuda compilation tools, release 13.0, V13.0.88
// Based on NVVM 20.0.0
//

.version 9.0
.target sm_100
.address_size 64

	// .globl	_Z17reduce_gpu_globalPfS_
// _ZZ17reduce_gpu_sharedPfS_E3s_y has been demoted
.global .align 4 .b8 static_y[40960];
.extern .shared .align 16 .b8 s_y[];

.visible .entry _Z17reduce_gpu_globalPfS_(
	.param .u64 .ptr .align 1 _Z17reduce_gpu_globalPfS__param_0,
	.param .u64 .ptr .align 1 _Z17reduce_gpu_globalPfS__param_1
)
{
	.reg .pred 	%p<5>;
	.reg .b32 	%r<8>;
	.reg .b32 	%f<5>;
	.reg .b64 	%rd<13>;

	ld.param.u64 	%rd4, [_Z17reduce_gpu_globalPfS__param_0];
	ld.param.u64 	%rd3, [_Z17reduce_gpu_globalPfS__param_1];
	cvta.to.global.u64 	%rd5, %rd4;
	mov.u32 	%r1, %tid.x;
	mov.u32 	%r2, %ctaid.x;
	mov.u32 	%r7, %ntid.x;
	mul.lo.s32 	%r6, %r2, %r7;
	mul.wide.u32 	%rd6, %r6, 4;
	add.s64 	%rd1, %rd5, %rd6;
	setp.lt.u32 	%p1, %r7, 2;
	@%p1 bra 	$L__BB0_5;
	mul.wide.u32 	%rd7, %r1, 4;
	add.s64 	%rd2, %rd1, %rd7;
$L__BB0_2:
	shr.u32 	%r5, %r7, 1;
	setp.ge.u32 	%p2, %r1, %r5;
	@%p2 bra 	$L__BB0_4;
	mul.wide.u32 	%rd8, %r5, 4;
	add.s64 	%rd9, %rd2, %rd8;
	ld.global.f32 	%f1, [%rd9];
	ld.global.f32 	%f2, [%rd2];
	add.f32 	%f3, %f1, %f2;
	st.global.f32 	[%rd2], %f3;
$L__BB0_4:
	bar.sync 	0;
	setp.gt.u32 	%p3, %r7, 3;
	mov.u32 	%r7, %r5;
	@%p3 bra 	$L__BB0_2;
$L__BB0_5:
	setp.ne.s32 	%p4, %r1, 0;
	@%p4 bra 	$L__BB0_7;
	ld.global.f32 	%f4, [%rd1];
	cvta.to.global.u64 	%rd10, %rd3;
	mul.wide.u32 	%rd11, %r2, 4;
	add.s64 	%rd12, %rd10, %rd11;
	st.global.f32 	[%rd12], %f4;
$L__BB0_7:
	ret;

}
	// .globl	_Z17reduce_gpu_sharedPfS_
.visible .entry _Z17reduce_gpu_sharedPfS_(
	.param .u64 .ptr .align 1 _Z17reduce_gpu_sharedPfS__param_0,
	.param .u64 .ptr .align 1 _Z17reduce_gpu_sharedPfS__param_1
)
{
	.reg .pred 	%p<6>;
	.reg .b32 	%r<13>;
	.reg .b32 	%f<9>;
	.reg .b64 	%rd<9>;
	// demoted variable
	.shared .align 4 .b8 _ZZ17reduce_gpu_sharedPfS_E3s_y[512];
	ld.param.u64 	%rd1, [_Z17reduce_gpu_sharedPfS__param_0];
	ld.param.u64 	%rd2, [_Z17reduce_gpu_sharedPfS__param_1];
	mov.u32 	%r1, %tid.x;
	mov.u32 	%r2, %ctaid.x;
	mov.u32 	%r12, %ntid.x;
	mad.lo.s32 	%r4, %r2, %r12, %r1;
	setp.gt.s32 	%p1, %r4, 99999999;
	mov.f32 	%f8, 0f00000000;
	@%p1 bra 	$L__BB1_2;
	cvta.to.global.u64 	%rd3, %rd1;
	mul.wide.s32 	%rd4, %r4, 4;
	add.s64 	%rd5, %rd3, %rd4;
	ld.global.f32 	%f8, [%rd5];
$L__BB1_2:
	shl.b32 	%r8, %r1, 2;
	mov.u32 	%r9, _ZZ17reduce_gpu_sharedPfS_E3s_y;
	add.s32 	%r5, %r9, %r8;
	st.shared.f32 	[%r5], %f8;
	bar.sync 	0;
	setp.lt.u32 	%p2, %r12, 2;
	@%p2 bra 	$L__BB1_6;
$L__BB1_3:
	shr.u32 	%r7, %r12, 1;
	setp.ge.u32 	%p3, %r1, %r7;
	@%p3 bra 	$L__BB1_5;
	shl.b32 	%r10, %r7, 2;
	add.s32 	%r11, %r5, %r10;
	ld.shared.f32 	%f4, [%r11];
	ld.shared.f32 	%f5, [%r5];
	add.f32 	%f6, %f4, %f5;
	st.shared.f32 	[%r5], %f6;
$L__BB1_5:
	bar.sync 	0;
	setp.gt.u32 	%p4, %r12, 3;
	mov.u32 	%r12, %r7;
	@%p4 bra 	$L__BB1_3;
$L__BB1_6:
	setp.ne.s32 	%p5, %r1, 0;
	@%p5 bra 	$L__BB1_8;
	ld.shared.f32 	%f7, [_ZZ17reduce_gpu_sharedPfS_E3s_y];
	cvta.to.global.u64 	%rd6, %rd2;
	mul.wide.u32 	%rd7, %r2, 4;
	add.s64 	%rd8, %rd6, %rd7;
	st.global.f32 	[%rd8], %f7;
$L__BB1_8:
	ret;

}
	// .globl	_Z22reduce_parallel_kernelPKfPfi
.visible .entry _Z22reduce_parallel_kernelPKfPfi(
	.param .u64 .ptr .align 1 _Z22reduce_parallel_kernelPKfPfi_param_0,
	.param .u64 .ptr .align 1 _Z22reduce_parallel_kernelPKfPfi_param_1,
	.param .u32 _Z22reduce_parallel_kernelPKfPfi_param_2
)
{
	.reg .pred 	%p<16>;
	.reg .b32 	%r<49>;
	.reg .b32 	%f<39>;
	.reg .b64 	%rd<15>;

	ld.param.u64 	%rd3, [_Z22reduce_parallel_kernelPKfPfi_param_0];
	ld.param.u64 	%rd2, [_Z22reduce_parallel_kernelPKfPfi_param_1];
	ld.param.u32 	%r18, [_Z22reduce_parallel_kernelPKfPfi_param_2];
	cvta.to.global.u64 	%rd1, %rd3;
	mov.u32 	%r1, %tid.x;
	mov.u32 	%r2, %ctaid.x;
	mov.u32 	%r48, %ntid.x;
	mov.u32 	%r19, %nctaid.x;
	mul.lo.s32 	%r4, %r48, %r19;
	mad.lo.s32 	%r46, %r2, %r48, %r1;
	setp.ge.s32 	%p1, %r46, %r18;
	mov.f32 	%f38, 0f00000000;
	@%p1 bra 	$L__BB2_7;
	add.s32 	%r20, %r46, %r4;
	max.s32 	%r21, %r18, %r20;
	setp.lt.s32 	%p2, %r20, %r18;
	selp.u32 	%r22, 1, 0, %p2;
	add.s32 	%r23, %r20, %r22;
	sub.s32 	%r24, %r21, %r23;
	div.u32 	%r25, %r24, %r4;
	add.s32 	%r6, %r25, %r22;
	and.b32  	%r26, %r6, 3;
	setp.eq.s32 	%p3, %r26, 3;
	mov.f32 	%f38, 0f00000000;
	@%p3 bra 	$L__BB2_4;
	add.s32 	%r27, %r6, 1;
	and.b32  	%r28, %r27, 3;
	neg.s32 	%r44, %r28;
	mov.f32 	%f38, 0f00000000;
$L__BB2_3:
	.pragma "nounroll";
	mul.wide.s32 	%rd4, %r46, 4;
	add.s64 	%rd5, %rd1, %rd4;
	ld.global.f32 	%f13, [%rd5];
	add.f32 	%f38, %f38, %f13;
	add.s32 	%r46, %r46, %r4;
	add.s32 	%r44, %r44, 1;
	setp.ne.s32 	%p4, %r44, 0;
	@%p4 bra 	$L__BB2_3;
$L__BB2_4:
	setp.lt.u32 	%p5, %r6, 3;
	@%p5 bra 	$L__BB2_7;
	mul.wide.s32 	%rd8, %r4, 4;
	shl.b32 	%r29, %r4, 2;
$L__BB2_6:
	mul.wide.s32 	%rd6, %r46, 4;
	add.s64 	%rd7, %rd1, %rd6;
	ld.global.f32 	%f14, [%rd7];
	add.f32 	%f15, %f38, %f14;
	add.s64 	%rd9, %rd7, %rd8;
	ld.global.f32 	%f16, [%rd9];
	add.f32 	%f17, %f15, %f16;
	add.s64 	%rd10, %rd9, %rd8;
	ld.global.f32 	%f18, [%rd10];
	add.f32 	%f19, %f17, %f18;
	add.s64 	%rd11, %rd10, %rd8;
	ld.global.f32 	%f20, [%rd11];
	add.f32 	%f38, %f19, %f20;
	add.s32 	%r46, %r29, %r46;
	setp.lt.s32 	%p6, %r46, %r18;
	@%p6 bra 	$L__BB2_6;
$L__BB2_7:
	shl.b32 	%r30, %r1, 2;
	mov.u32 	%r31, s_y;
	add.s32 	%r15, %r31, %r30;
	st.shared.f32 	[%r15], %f38;
	bar.sync 	0;
	setp.lt.u32 	%p7, %r48, 64;
	@%p7 bra 	$L__BB2_11;
$L__BB2_8:
	shr.u32 	%r17, %r48, 1;
	setp.ge.u32 	%p8, %r1, %r17;
	@%p8 bra 	$L__BB2_10;
	shl.b32 	%r32, %r17, 2;
	add.s32 	%r33, %r15, %r32;
	ld.shared.f32 	%f21, [%r33];
	ld.shared.f32 	%f22, [%r15];
	add.f32 	%f23, %f21, %f22;
	st.shared.f32 	[%r15], %f23;
$L__BB2_10:
	bar.sync 	0;
	setp.gt.u32 	%p9, %r48, 127;
	mov.u32 	%r48, %r17;
	@%p9 bra 	$L__BB2_8;
$L__BB2_11:
	ld.shared.f32 	%f24, [%r15];
	mov.b32 	%r34, %f24;
	shfl.sync.down.b32	%r35|%p10, %r34, 16, 31, -1;
	mov.b32 	%f25, %r35;
	add.f32 	%f26, %f24, %f25;
	mov.b32 	%r36, %f26;
	shfl.sync.down.b32	%r37|%p11, %r36, 8, 31, -1;
	mov.b32 	%f27, %r37;
	add.f32 	%f28, %f26, %f27;
	mov.b32 	%r38, %f28;
	shfl.sync.down.b32	%r39|%p12, %r38, 4, 31, -1;
	mov.b32 	%f29, %r39;
	add.f32 	%f30, %f28, %f29;
	mov.b32 	%r40, %f30;
	shfl.sync.down.b32	%r41|%p13, %r40, 2, 31, -1;
	mov.b32 	%f31, %r41;
	add.f32 	%f32, %f30, %f31;
	mov.b32 	%r42, %f32;
	shfl.sync.down.b32	%r43|%p14, %r42, 1, 31, -1;
	mov.b32 	%f33, %r43;
	add.f32 	%f8, %f32, %f33;
	setp.ne.s32 	%p15, %r1, 0;
	@%p15 bra 	$L__BB2_13;
	cvta.to.global.u64 	%rd12, %rd2;
	mul.wide.u32 	%rd13, %r2, 4;
	add.s64 	%rd14, %rd12, %rd13;
	st.global.f32 	[%rd14], %f8;
$L__BB2_13:
	ret;

}
	// .globl	_Z20reduce_wrap_syncwarpPfS_i
.visible .entry _Z20reduce_wrap_syncwarpPfS_i(
	.param .u64 .ptr .align 1 _Z20reduce_wrap_syncwarpPfS_i_param_0,
	.param .u64 .ptr .align 1 _Z20reduce_wrap_syncwarpPfS_i_param_1,
	.param .u32 _Z20reduce_wrap_syncwarpPfS_i_param_2
)
{
	.reg .pred 	%p<11>;
	.reg .b32 	%r<14>;
	.reg .b32 	%f<25>;
	.reg .b64 	%rd<7>;

	ld.param.u64 	%rd1, [_Z20reduce_wrap_syncwarpPfS_i_param_0];
	ld.param.u64 	%rd2, [_Z20reduce_wrap_syncwarpPfS_i_param_1];
	ld.param.u32 	%r7, [_Z20reduce_wrap_syncwarpPfS_i_param_2];
	mov.u32 	%r1, %tid.x;
	mov.u32 	%r8, %ctaid.x;
	mov.u32 	%r13, %ntid.x;
	mad.lo.s32 	%r3, %r8, %r13, %r1;
	setp.ge.s32 	%p1, %r3, %r7;
	mov.f32 	%f24, 0f00000000;
	@%p1 bra 	$L__BB3_2;
	cvta.to.global.u64 	%rd3, %rd1;
	mul.wide.s32 	%rd4, %r3, 4;
	add.s64 	%rd5, %rd3, %rd4;
	ld.global.f32 	%f24, [%rd5];
$L__BB3_2:
	shl.b32 	%r9, %r1, 2;
	mov.u32 	%r10, s_y;
	add.s32 	%r4, %r10, %r9;
	st.shared.f32 	[%r4], %f24;
	bar.sync 	0;
	setp.lt.u32 	%p2, %r13, 64;
	@%p2 bra 	$L__BB3_6;
$L__BB3_3:
	shr.u32 	%r6, %r13, 1;
	setp.ge.u32 	%p3, %r1, %r6;
	@%p3 bra 	$L__BB3_5;
	shl.b32 	%r11, %r6, 2;
	add.s32 	%r12, %r4, %r11;
	ld.shared.f32 	%f4, [%r12];
	ld.shared.f32 	%f5, [%r4];
	add.f32 	%f6, %f4, %f5;
	st.shared.f32 	[%r4], %f6;
$L__BB3_5:
	bar.sync 	0;
	setp.gt.u32 	%p4, %r13, 127;
	mov.u32 	%r13, %r6;
	@%p4 bra 	$L__BB3_3;
$L__BB3_6:
	setp.gt.u32 	%p5, %r1, 15;
	@%p5 bra 	$L__BB3_8;
	ld.shared.f32 	%f7, [%r4+64];
	ld.shared.f32 	%f8, [%r4];
	add.f32 	%f9, %f7, %f8;
	st.shared.f32 	[%r4], %f9;
$L__BB3_8:
	bar.warp.sync 	-1;
	setp.gt.u32 	%p6, %r1, 7;
	@%p6 bra 	$L__BB3_10;
	ld.shared.f32 	%f10, [%r4+32];
	ld.shared.f32 	%f11, [%r4];
	add.f32 	%f12, %f10, %f11;
	st.shared.f32 	[%r4], %f12;
$L__BB3_10:
	bar.warp.sync 	-1;
	setp.gt.u32 	%p7, %r1, 3;
	@%p7 bra 	$L__BB3_12;
	ld.shared.f32 	%f13, [%r4+16];
	ld.shared.f32 	%f14, [%r4];
	add.f32 	%f15, %f13, %f14;
	st.shared.f32 	[%r4], %f15;
$L__BB3_12:
	bar.warp.sync 	-1;
	setp.gt.u32 	%p8, %r1, 1;
	@%p8 bra 	$L__BB3_14;
	ld.shared.f32 	%f16, [%r4+8];
	ld.shared.f32 	%f17, [%r4];
	add.f32 	%f18, %f16, %f17;
	st.shared.f32 	[%r4], %f18;
$L__BB3_14:
	bar.warp.sync 	-1;
	setp.ne.s32 	%p9, %r1, 0;
	@%p9 bra 	$L__BB3_16;
	ld.shared.f32 	%f19, [s_y+4];
	ld.shared.f32 	%f20, [%r4];
	add.f32 	%f21, %f19, %f20;
	st.shared.f32 	[%r4], %f21;
$L__BB3_16:
	setp.ne.s32 	%p10, %r1, 0;
	bar.warp.sync 	-1;
	@%p10 bra 	$L__BB3_18;
	ld.shared.f32 	%f22, [s_y];
	cvta.to.global.u64 	%rd6, %rd2;
	atom.global.add.f32 	%f23, [%rd6], %f22;
$L__BB3_18:
	ret;

}
	// .globl	_Z16reduce_wrap_shflPfS_i
.visible .entry _Z16reduce_wrap_shflPfS_i(
	.param .u64 .ptr .align 1 _Z16reduce_wrap_shflPfS_i_param_0,
	.param .u64 .ptr .align 1 _Z16reduce_wrap_shflPfS_i_param_1,
	.param .u32 _Z16reduce_wrap_shflPfS_i_param_2
)
{
	.reg .pred 	%p<11>;
	.reg .b32 	%r<24>;
	.reg .b32 	%f<20>;
	.reg .b64 	%rd<7>;

	ld.param.u64 	%rd1, [_Z16reduce_wrap_shflPfS_i_param_0];
	ld.param.u64 	%rd2, [_Z16reduce_wrap_shflPfS_i_param_1];
	ld.param.u32 	%r7, [_Z16reduce_wrap_shflPfS_i_param_2];
	mov.u32 	%r1, %tid.x;
	mov.u32 	%r8, %ctaid.x;
	mov.u32 	%r23, %ntid.x;
	mad.lo.s32 	%r3, %r8, %r23, %r1;
	setp.ge.s32 	%p1, %r3, %r7;
	mov.f32 	%f19, 0f00000000;
	@%p1 bra 	$L__BB4_2;
	cvta.to.global.u64 	%rd3, %rd1;
	mul.wide.s32 	%rd4, %r3, 4;
	add.s64 	%rd5, %rd3, %rd4;
	ld.global.f32 	%f19, [%rd5];
$L__BB4_2:
	shl.b32 	%r9, %r1, 2;
	mov.u32 	%r10, s_y;
	add.s32 	%r4, %r10, %r9;
	st.shared.f32 	[%r4], %f19;
	bar.sync 	0;
	setp.lt.u32 	%p2, %r23, 64;
	@%p2 bra 	$L__BB4_6;
$L__BB4_3:
	shr.u32 	%r6, %r23, 1;
	setp.ge.u32 	%p3, %r1, %r6;
	@%p3 bra 	$L__BB4_5;
	shl.b32 	%r11, %r6, 2;
	add.s32 	%r12, %r4, %r11;
	ld.shared.f32 	%f5, [%r12];
	ld.shared.f32 	%f6, [%r4];
	add.f32 	%f7, %f5, %f6;
	st.shared.f32 	[%r4], %f7;
$L__BB4_5:
	bar.sync 	0;
	setp.gt.u32 	%p4, %r23, 127;
	mov.u32 	%r23, %r6;
	@%p4 bra 	$L__BB4_3;
$L__BB4_6:
	ld.shared.f32 	%f8, [%r4];
	mov.b32 	%r13, %f8;
	shfl.sync.down.b32	%r14|%p5, %r13, 16, 31, -1;
	mov.b32 	%f9, %r14;
	add.f32 	%f10, %f8, %f9;
	mov.b32 	%r15, %f10;
	shfl.sync.down.b32	%r16|%p6, %r15, 8, 31, -1;
	mov.b32 	%f11, %r16;
	add.f32 	%f12, %f10, %f11;
	mov.b32 	%r17, %f12;
	shfl.sync.down.b32	%r18|%p7, %r17, 4, 31, -1;
	mov.b32 	%f13, %r18;
	add.f32 	%f14, %f12, %f13;
	mov.b32 	%r19, %f14;
	shfl.sync.down.b32	%r20|%p8, %r19, 2, 31, -1;
	mov.b32 	%f15, %r20;
	add.f32 	%f16, %f14, %f15;
	mov.b32 	%r21, %f16;
	shfl.sync.down.b32	%r22|%p9, %r21, 1, 31, -1;
	mov.b32 	%f17, %r22;
	add.f32 	%f3, %f16, %f17;
	setp.ne.s32 	%p10, %r1, 0;
	@%p10 bra 	$L__BB4_8;
	cvta.to.global.u64 	%rd6, %rd2;
	atom.global.add.f32 	%f18, [%rd6], %f3;
$L__BB4_8:
	ret;

}
	// .globl	_Z14reduce_wrap_cpPfS_i
.visible .entry _Z14reduce_wrap_cpPfS_i(
	.param .u64 .ptr .align 1 _Z14reduce_wrap_cpPfS_i_param_0,
	.param .u64 .ptr .align 1 _Z14reduce_wrap_cpPfS_i_param_1,
	.param .u32 _Z14reduce_wrap_cpPfS_i_param_2
)
{
	.reg .pred 	%p<11>;
	.reg .b32 	%r<24>;
	.reg .b32 	%f<20>;
	.reg .b64 	%rd<7>;

	ld.param.u64 	%rd1, [_Z14reduce_wrap_cpPfS_i_param_0];
	ld.param.u64 	%rd2, [_Z14reduce_wrap_cpPfS_i_param_1];
	ld.param.u32 	%r7, [_Z14reduce_wrap_cpPfS_i_param_2];
	mov.u32 	%r1, %tid.x;
	mov.u32 	%r8, %ctaid.x;
	mov.u32 	%r23, %ntid.x;
	mad.lo.s32 	%r3, %r8, %r23, %r1;
	setp.ge.s32 	%p1, %r3, %r7;
	mov.f32 	%f19, 0f00000000;
	@%p1 bra 	$L__BB5_2;
	cvta.to.global.u64 	%rd3, %rd1;
	mul.wide.s32 	%rd4, %r3, 4;
	add.s64 	%rd5, %rd3, %rd4;
	ld.global.f32 	%f19, [%rd5];
$L__BB5_2:
	shl.b32 	%r9, %r1, 2;
	mov.u32 	%r10, s_y;
	add.s32 	%r4, %r10, %r9;
	st.shared.f32 	[%r4], %f19;
	bar.sync 	0;
	setp.lt.u32 	%p2, %r23, 64;
	@%p2 bra 	$L__BB5_6;
$L__BB5_3:
	shr.u32 	%r6, %r23, 1;
	setp.ge.u32 	%p3, %r1, %r6;
	@%p3 bra 	$L__BB5_5;
	shl.b32 	%r11, %r6, 2;
	add.s32 	%r12, %r4, %r11;
	ld.shared.f32 	%f5, [%r12];
	ld.shared.f32 	%f6, [%r4];
	add.f32 	%f7, %f5, %f6;
	st.shared.f32 	[%r4], %f7;
$L__BB5_5:
	bar.sync 	0;
	setp.gt.u32 	%p4, %r23, 127;
	mov.u32 	%r23, %r6;
	@%p4 bra 	$L__BB5_3;
$L__BB5_6:
	ld.shared.f32 	%f8, [%r4];
	mov.b32 	%r13, %f8;
	shfl.sync.down.b32	%r14|%p5, %r13, 16, 31, -1;
	mov.b32 	%f9, %r14;
	add.f32 	%f10, %f8, %f9;
	mov.b32 	%r15, %f10;
	shfl.sync.down.b32	%r16|%p6, %r15, 8, 31, -1;
	mov.b32 	%f11, %r16;
	add.f32 	%f12, %f10, %f11;
	mov.b32 	%r17, %f12;
	shfl.sync.down.b32	%r18|%p7, %r17, 4, 31, -1;
	mov.b32 	%f13, %r18;
	add.f32 	%f14, %f12, %f13;
	mov.b32 	%r19, %f14;
	shfl.sync.down.b32	%r20|%p8, %r19, 2, 31, -1;
	mov.b32 	%f15, %r20;
	add.f32 	%f16, %f14, %f15;
	mov.b32 	%r21, %f16;
	shfl.sync.down.b32	%r22|%p9, %r21, 1, 31, -1;
	mov.b32 	%f17, %r22;
	add.f32 	%f3, %f16, %f17;
	setp.ne.s32 	%p10, %r1, 0;
	@%p10 bra 	$L__BB5_8;
	cvta.to.global.u64 	%rd6, %rd2;
	atom.global.add.f32 	%f18, [%rd6], %f3;
$L__BB5_8:
	ret;

}


// ===== COMPILED SASS (sm_100) =====

	.target	sm_100

	.elftype	@"ET_EXEC"


//--------------------- .note.nv.tkinfo           --------------------------
	.section	.note.nv.tkinfo,"",@"SHT_NOTE"
	.sectionflags	@"SHF_NOTE_NV_TKINFO"
	.tkinfo
        /*0018*/ 	.word	0x00000002
        /*0030*/ 	.string	""
        /*0030*/ 	.string	"ptxas"
        /*0030*/ 	.string	"Cuda compilation tools, release 13.0, V13.0.88"
        /*0030*/ 	.string	"Build cuda_13.0.r13.0/compiler.36424714_0"
        /*0030*/ 	.string	"-arch sm_100 -m 64 "



//--------------------- .note.nv.cuinfo           --------------------------
	.section	.note.nv.cuinfo,"",@"SHT_NOTE"
	.sectionflags	@"SHF_NOTE_NV_CUINFO"
        /*0018*/ 	.short	0x0002
        /*001a*/ 	.short	0x0064
        /*001c*/ 	.short	0x0082
	.zero		2


//--------------------- .nv.info                  --------------------------
	.section	.nv.info,"",@"SHT_CUDA_INFO"
	.align	4


	//----- nvinfo : EIATTR_REGCOUNT
	.align		4
        /*0000*/ 	.byte	0x04, 0x2f
        /*0002*/ 	.short	(.L_2 - .L_1)
	.align		4
.L_1:
        /*0004*/ 	.word	index@(_Z17reduce_gpu_globalPfS_)
        /*0008*/ 	.word	0x00000010


	//----- nvinfo : EIATTR_FRAME_SIZE
	.align		4
.L_2:
        /*000c*/ 	.byte	0x04, 0x11
        /*000e*/ 	.short	(.L_4 - .L_3)
	.align		4
.L_3:
        /*0010*/ 	.word	index@(_Z17reduce_gpu_globalPfS_)
        /*0014*/ 	.word	0x00000000


	//----- nvinfo : EIATTR_REGCOUNT
	.align		4
.L_4:
        /*0018*/ 	.byte	0x04, 0x2f
        /*001a*/ 	.short	(.L_6 - .L_5)
	.align		4
.L_5:
        /*001c*/ 	.word	index@(_Z17reduce_gpu_sharedPfS_)
        /*0020*/ 	.word	0x0000000b


	//----- nvinfo : EIATTR_FRAME_SIZE
	.align		4
.L_6:
        /*0024*/ 	.byte	0x04, 0x11
        /*0026*/ 	.short	(.L_8 - .L_7)
	.align		4
.L_7:
        /*0028*/ 	.word	index@(_Z17reduce_gpu_sharedPfS_)
        /*002c*/ 	.word	0x00000000


	//----- nvinfo : EIATTR_REGCOUNT
	.align		4
.L_8:
        /*0030*/ 	.byte	0x04, 0x2f
        /*0032*/ 	.short	(.L_10 - .L_9)
	.align		4
.L_9:
        /*0034*/ 	.word	index@(_Z22reduce_parallel_kernelPKfPfi)
        /*0038*/ 	.word	0x00000012


	//----- nvinfo : EIATTR_FRAME_SIZE
	.align		4
.L_10:
        /*003c*/ 	.byte	0x04, 0x11
        /*003e*/ 	.short	(.L_12 - .L_11)
	.align		4
.L_11:
        /*0040*/ 	.word	index@(_Z22reduce_parallel_kernelPKfPfi)
        /*0044*/ 	.word	0x00000000


	//----- nvinfo : EIATTR_REGCOUNT
	.align		4
.L_12:
        /*0048*/ 	.byte	0x04, 0x2f
        /*004a*/ 	.short	(.L_14 - .L_13)
	.align		4
.L_13:
        /*004c*/ 	.word	index@(_Z20reduce_wrap_syncwarpPfS_i)
        /*0050*/ 	.word	0x0000000a


	//----- nvinfo : EIATTR_FRAME_SIZE
	.align		4
.L_14:
        /*0054*/ 	.byte	0x04, 0x11
        /*0056*/ 	.short	(.L_16 - .L_15)
	.align		4
.L_15:
        /*0058*/ 	.word	index@(_Z20reduce_wrap_syncwarpPfS_i)
        /*005c*/ 	.word	0x00000000


	//----- nvinfo : EIATTR_REGCOUNT
	.align		4
.L_16:
        /*0060*/ 	.byte	0x04, 0x2f
        /*0062*/ 	.short	(.L_18 - .L_17)
	.align		4
.L_17:
        /*0064*/ 	.word	index@(_Z16reduce_wrap_shflPfS_i)
        /*0068*/ 	.word	0x0000000c


	//----- nvinfo : EIATTR_FRAME_SIZE
	.align		4
.L_18:
        /*006c*/ 	.byte	0x04, 0x11
        /*006e*/ 	.short	(.L_20 - .L_19)
	.align		4
.L_19:
        /*0070*/ 	.word	index@(_Z16reduce_wrap_shflPfS_i)
        /*0074*/ 	.word	0x00000000


	//----- nvinfo : EIATTR_REGCOUNT
	.align		4
.L_20:
        /*0078*/ 	.byte	0x04, 0x2f
        /*007a*/ 	.short	(.L_22 - .L_21)
	.align		4
.L_21:
        /*007c*/ 	.word	index@(_Z14reduce_wrap_cpPfS_i)
        /*0080*/ 	.word	0x0000000c


	//----- nvinfo : EIATTR_FRAME_SIZE
	.align		4
.L_22:
        /*0084*/ 	.byte	0x04, 0x11
        /*0086*/ 	.short	(.L_24 - .L_23)
	.align		4
.L_23:
        /*0088*/ 	.word	index@(_Z14reduce_wrap_cpPfS_i)
        /*008c*/ 	.word	0x00000000


	//----- nvinfo : EIATTR_MIN_STACK_SIZE
	.align		4
.L_24:
        /*0090*/ 	.byte	0x04, 0x12
        /*0092*/ 	.short	(.L_26 - .L_25)
	.align		4
.L_25:
        /*0094*/ 	.word	index@(_Z14reduce_wrap_cpPfS_i)
        /*0098*/ 	.word	0x00000000


	//----- nvinfo : EIATTR_MIN_STACK_SIZE
	.align		4
.L_26:
        /*009c*/ 	.byte	0x04, 0x12
        /*009e*/ 	.short	(.L_28 - .L_27)
	.align		4
.L_27:
        /*00a0*/ 	.word	index@(_Z16reduce_wrap_shflPfS_i)
        /*00a4*/ 	.word	0x00000000


	//----- nvinfo : EIATTR_MIN_STACK_SIZE
	.align		4
.L_28:
        /*00a8*/ 	.byte	0x04, 0x12
        /*00aa*/ 	.short	(.L_30 - .L_29)
	.align		4
.L_29:
        /*00ac*/ 	.word	index@(_Z20reduce_wrap_syncwarpPfS_i)
        /*00b0*/ 	.word	0x00000000


	//----- nvinfo : EIATTR_MIN_STACK_SIZE
	.align		4
.L_30:
        /*00b4*/ 	.byte	0x04, 0x12
        /*00b6*/ 	.short	(.L_32 - .L_31)
	.align		4
.L_31:
        /*00b8*/ 	.word	index@(_Z22reduce_parallel_kernelPKfPfi)
        /*00bc*/ 	.word	0x00000000


	//----- nvinfo : EIATTR_MIN_STACK_SIZE
	.align		4
.L_32:
        /*00c0*/ 	.byte	0x04, 0x12
        /*00c2*/ 	.short	(.L_34 - .L_33)
	.align		4
.L_33:
        /*00c4*/ 	.word	index@(_Z17reduce_gpu_sharedPfS_)
        /*00c8*/ 	.word	0x00000000


	//----- nvinfo : EIATTR_MIN_STACK_SIZE
	.align		4
.L_34:
        /*00cc*/ 	.byte	0x04, 0x12
        /*00ce*/ 	.short	(.L_36 - .L_35)
	.align		4
.L_35:
        /*00d0*/ 	.word	index@(_Z17reduce_gpu_globalPfS_)
        /*00d4*/ 	.word	0x00000000
.L_36:


//--------------------- .nv.compat                --------------------------
	.section	.nv.compat,"",@"SHT_CUDA_COMPAT_INFO"
	.align	4
        /*0000*/ 	.byte	0x02, 0x09, 0x00, 0x00, 0x02, 0x02, 0x01, 0x00, 0x02, 0x05, 0x05, 0x00, 0x03, 0x07, 0x01, 0x01
        /*0010*/ 	.byte	0x02, 0x03, 0x00, 0x00, 0x02, 0x06, 0x01, 0x00, 0x04, 0x0b, 0x08, 0x00, 0x09, 0x00, 0x00, 0x00
        /*0020*/ 	.byte	0x00, 0x00, 0x00, 0x00


//--------------------- .nv.info._Z14reduce_wrap_cpPfS_i --------------------------
	.section	.nv.info._Z14reduce_wrap_cpPfS_i,"",@"SHT_CUDA_INFO"
	.sectionflags	@""
	.align	4


	//----- nvinfo : EIATTR_CUDA_API_VERSION
	.align		4
        /*0000*/ 	.byte	0x04, 0x37
        /*0002*/ 	.short	(.L_38 - .L_37)
.L_37:
        /*0004*/ 	.word	0x00000082


	//----- nvinfo : EIATTR_KPARAM_INFO
	.align		4
.L_38:
        /*0008*/ 	.byte	0x04, 0x17
        /*000a*/ 	.short	(.L_40 - .L_39)
.L_39:
        /*000c*/ 	.word	0x00000000
        /*0010*/ 	.short	0x0002
        /*0012*/ 	.short	0x0010
        /*0014*/ 	.byte	0x00, 0xf0, 0x11, 0x00


	//----- nvinfo : EIATTR_KPARAM_INFO
	.align		4
.L_40:
        /*0018*/ 	.byte	0x04, 0x17
        /*001a*/ 	.short	(.L_42 - .L_41)
.L_41:
        /*001c*/ 	.word	0x00000000
        /*0020*/ 	.short	0x0001
        /*0022*/ 	.short	0x0008
        /*0024*/ 	.byte	0x00, 0xf5, 0x21, 0x00


	//----- nvinfo : EIATTR_KPARAM_INFO
	.align		4
.L_42:
        /*0028*/ 	.byte	0x04, 0x17
        /*002a*/ 	.short	(.L_44 - .L_43)
.L_43:
        /*002c*/ 	.word	0x00000000
        /*0030*/ 	.short	0x0000
        /*0032*/ 	.short	0x0000
        /*0034*/ 	.byte	0x00, 0xf5, 0x21, 0x00


	//----- nvinfo : EIATTR_SPARSE_MMA_MASK
	.align		4
.L_44:
        /*0038*/ 	.byte	0x03, 0x50
        /*003a*/ 	.short	0x0000


	//----- nvinfo : EIATTR_MAXREG_COUNT
	.align		4
        /*003c*/ 	.byte	0x03, 0x1b
        /*003e*/ 	.short	0x00ff


	//----- nvinfo : EIATTR_NUM_BARRIERS
	.align		4
        /*0040*/ 	.byte	0x02, 0x4c
        /*0042*/ 	.byte	0x01
	.zero		1


	//----- nvinfo : EIATTR_MERCURY_ISA_VERSION
	.align		4
        /*0044*/ 	.byte	0x03, 0x5f
        /*0046*/ 	.short	0x0101


	//----- nvinfo : EIATTR_COOP_GROUP_MASK_REGIDS
	.align		4
        /*0048*/ 	.byte	0x04, 0x29
        /*004a*/ 	.short	(.L_46 - .L_45)


	//   ....[0]....
.L_45:
        /*004c*/ 	.word	0xffffffff


	//   ....[1]....
        /*0050*/ 	.word	0xffffffff


	//   ....[2]....
        /*0054*/ 	.word	0xffffffff


	//   ....[3]....
        /*0058*/ 	.word	0xffffffff


	//   ....[4]....
        /*005c*/ 	.word	0xffffffff


	//----- nvinfo : EIATTR_COOP_GROUP_INSTR_OFFSETS
	.align		4
.L_46:
        /*0060*/ 	.byte	0x04, 0x28
        /*0062*/ 	.short	(.L_48 - .L_47)


	//   ....[0]....
.L_47:
        /*0064*/ 	.word	0x00000210


	//   ....[1]....
        /*0068*/ 	.word	0x00000230


	//   ....[2]....
        /*006c*/ 	.word	0x00000250


	//   ....[3]....
        /*0070*/ 	.word	0x00000270


	//   ....[4]....
        /*0074*/ 	.word	0x00000290


	//----- nvinfo : EIATTR_VRC_CTA_INIT_COUNT
	.align		4
.L_48:
        /*0078*/ 	.byte	0x02, 0x4a
	.zero		1
	.zero		1


	//----- nvinfo : EIATTR_EXIT_INSTR_OFFSETS
	.align		4
        /*007c*/ 	.byte	0x04, 0x1c
        /*007e*/ 	.short	(.L_50 - .L_49)


	//   ....[0]....
.L_49:
        /*0080*/ 	.word	0x000002a0


	//   ....[1]....
        /*0084*/ 	.word	0x000002e0


	//----- nvinfo : EIATTR_CBANK_PARAM_SIZE
	.align		4
.L_50:
        /*0088*/ 	.byte	0x03, 0x19
        /*008a*/ 	.short	0x0014


	//----- nvinfo : EIATTR_PARAM_CBANK
	.align		4
        /*008c*/ 	.byte	0x04, 0x0a
        /*008e*/ 	.short	(.L_52 - .L_51)
	.align		4
.L_51:
        /*0090*/ 	.word	index@(.nv.constant0._Z14reduce_wrap_cpPfS_i)
        /*0094*/ 	.short	0x0380
        /*0096*/ 	.short	0x0014


	//----- nvinfo : EIATTR_SW_WAR
	.align		4
.L_52:
        /*0098*/ 	.byte	0x04, 0x36
        /*009a*/ 	.short	(.L_54 - .L_53)
.L_53:
        /*009c*/ 	.word	0x00000008
.L_54:


//--------------------- .nv.info._Z16reduce_wrap_shflPfS_i --------------------------
	.section	.nv.info._Z16reduce_wrap_shflPfS_i,"",@"SHT_CUDA_INFO"
	.sectionflags	@""
	.align	4


	//----- nvinfo : EIATTR_CUDA_API_VERSION
	.align		4
        /*0000*/ 	.byte	0x04, 0x37
        /*0002*/ 	.short	(.L_56 - .L_55)
.L_55:
        /*0004*/ 	.word	0x00000082


	//----- nvinfo : EIATTR_KPARAM_INFO
	.align		4
.L_56:
        /*0008*/ 	.byte	0x04, 0x17
        /*000a*/ 	.short	(.L_58 - .L_57)
.L_57:
        /*000c*/ 	.word	0x00000000
        /*0010*/ 	.short	0x0002
        /*0012*/ 	.short	0x0010
        /*0014*/ 	.byte	0x00, 0xf0, 0x11, 0x00


	//----- nvinfo : EIATTR_KPARAM_INFO
	.align		4
.L_58:
        /*0018*/ 	.byte	0x04, 0x17
        /*001a*/ 	.short	(.L_60 - .L_59)
.L_59:
        /*001c*/ 	.word	0x00000000
        /*0020*/ 	.short	0x0001
        /*0022*/ 	.short	0x0008
        /*0024*/ 	.byte	0x00, 0xf5, 0x21, 0x00


	//----- nvinfo : EIATTR_KPARAM_INFO
	.align		4
.L_60:
        /*0028*/ 	.byte	0x04, 0x17
        /*002a*/ 	.short	(.L_62 - .L_61)
.L_61:
        /*002c*/ 	.word	0x00000000
        /*0030*/ 	.short	0x0000
        /*0032*/ 	.short	0x0000
        /*0034*/ 	.byte	0x00, 0xf5, 0x21, 0x00


	//----- nvinfo : EIATTR_SPARSE_MMA_MASK
	.align		4
.L_62:
        /*0038*/ 	.byte	0x03, 0x50
        /*003a*/ 	.short	0x0000


	//----- nvinfo : EIATTR_MAXREG_COUNT
	.align		4
        /*003c*/ 	.byte	0x03, 0x1b
        /*003e*/ 	.short	0x00ff


	//----- nvinfo : EIATTR_NUM_BARRIERS
	.align		4
        /*0040*/ 	.byte	0x02, 0x4c
        /*0042*/ 	.byte	0x01
	.zero		1


	//----- nvinfo : EIATTR_MERCURY_ISA_VERSION
	.align		4
        /*0044*/ 	.byte	0x03, 0x5f
        /*0046*/ 	.short	0x0101


	//----- nvinfo : EIATTR_COOP_GROUP_MASK_REGIDS
	.align		4
        /*0048*/ 	.byte	0x04, 0x29
        /*004a*/ 	.short	(.L_64 - .L_63)


	//   ....[0]....
.L_63:
        /*004c*/ 	.word	0xffffffff


	//   ....[1]....
        /*0050*/ 	.word	0xffffffff


	//   ....[2]....
        /*0054*/ 	.word	0xffffffff


	//   ....[3]....
        /*0058*/ 	.word	0xffffffff


	//   ....[4]....
        /*005c*/ 	.word	0xffffffff


	//----- nvinfo : EIATTR_COOP_GROUP_INSTR_OFFSETS
	.align		4
.L_64:
        /*0060*/ 	.byte	0x04, 0x28
        /*0062*/ 	.short	(.L_66 - .L_65)


	//   ....[0]....
.L_65:
        /*0064*/ 	.word	0x00000210


	//   ....[1]....
        /*0068*/ 	.word	0x00000230


	//   ....[2]....
        /*006c*/ 	.word	0x00000250


	//   ....[3]....
        /*0070*/ 	.word	0x00000270


	//   ....[4]....
        /*0074*/ 	.word	0x00000290


	//----- nvinfo : EIATTR_VRC_CTA_INIT_COUNT
	.align		4
.L_66:
        /*0078*/ 	.byte	0x02, 0x4a
	.zero		1
	.zero		1


	//----- nvinfo : EIATTR_EXIT_INSTR_OFFSETS
	.align		4
        /*007c*/ 	.byte	0x04, 0x1c
        /*007e*/ 	.short	(.L_68 - .L_67)


	//   ....[0]....
.L_67:
        /*0080*/ 	.word	0x000002a0


	//   ....[1]....
        /*0084*/ 	.word	0x000002e0


	//----- nvinfo : EIATTR_CBANK_PARAM_SIZE
	.align		4
.L_68:
        /*0088*/ 	.byte	0x03, 0x19
        /*008a*/ 	.short	0x0014


	//----- nvinfo : EIATTR_PARAM_CBANK
	.align		4
        /*008c*/ 	.byte	0x04, 0x0a
        /*008e*/ 	.short	(.L_70 - .L_69)
	.align		4
.L_69:
        /*0090*/ 	.word	index@(.nv.constant0._Z16reduce_wrap_shflPfS_i)
        /*0094*/ 	.short	0x0380
        /*0096*/ 	.short	0x0014


	//----- nvinfo : EIATTR_SW_WAR
	.align		4
.L_70:
        /*0098*/ 	.byte	0x04, 0x36
        /*009a*/ 	.short	(.L_72 - .L_71)
.L_71:
        /*009c*/ 	.word	0x00000008
.L_72:


//--------------------- .nv.info._Z20reduce_wrap_syncwarpPfS_i --------------------------
	.section	.nv.info._Z20reduce_wrap_syncwarpPfS_i,"",@"SHT_CUDA_INFO"
	.sectionflags	@""
	.align	4


	//----- nvinfo : EIATTR_CUDA_API_VERSION
	.align		4
        /*0000*/ 	.byte	0x04, 0x37
        /*0002*/ 	.short	(.L_74 - .L_73)
.L_73:
        /*0004*/ 	.word	0x00000082


	//----- nvinfo : EIATTR_KPARAM_INFO
	.align		4
.L_74:
        /*0008*/ 	.byte	0x04, 0x17
        /*000a*/ 	.short	(.L_76 - .L_75)
.L_75:
        /*000c*/ 	.word	0x00000000
        /*0010*/ 	.short	0x0002
        /*0012*/ 	.short	0x0010
        /*0014*/ 	.byte	0x00, 0xf0, 0x11, 0x00


	//----- nvinfo : EIATTR_KPARAM_INFO
	.align		4
.L_76:
        /*0018*/ 	.byte	0x04, 0x17
        /*001a*/ 	.short	(.L_78 - .L_77)
.L_77:
        /*001c*/ 	.word	0x00000000
        /*0020*/ 	.short	0x0001
        /*0022*/ 	.short	0x0008
        /*0024*/ 	.byte	0x00, 0xf5, 0x21, 0x00


	//----- nvinfo : EIATTR_KPARAM_INFO
	.align		4
.L_78:
        /*0028*/ 	.byte	0x04, 0x17
        /*002a*/ 	.short	(.L_80 - .L_79)
.L_79:
        /*002c*/ 	.word	0x00000000
        /*0030*/ 	.short	0x0000
        /*0032*/ 	.short	0x0000
        /*0034*/ 	.byte	0x00, 0xf5, 0x21, 0x00


	//----- nvinfo : EIATTR_SPARSE_MMA_MASK
	.align		4
.L_80:
        /*0038*/ 	.byte	0x03, 0x50
        /*003a*/ 	.short	0x0000


	//----- nvinfo : EIATTR_MAXREG_COUNT
	.align		4
        /*003c*/ 	.byte	0x03, 0x1b
        /*003e*/ 	.short	0x00ff


	//----- nvinfo : EIATTR_NUM_BARRIERS
	.align		4
        /*0040*/ 	.byte	0x02, 0x4c
        /*0042*/ 	.byte	0x01
	.zero		1


	//----- nvinfo : EIATTR_MERCURY_ISA_VERSION
	.align		4
        /*0044*/ 	.byte	0x03, 0x5f
        /*0046*/ 	.short	0x0101


	//----- nvinfo : EIATTR_COOP_GROUP_MASK_REGIDS
	.align		4
        /*0048*/ 	.byte	0x04, 0x29
        /*004a*/ 	.short	(.L_82 - .L_81)


	//   ....[0]....
.L_81:
        /*004c*/ 	.word	0xffffffff


	//   ....[1]....
        /*0050*/ 	.word	0xffffffff


	//   ....[2]....
        /*0054*/ 	.word	0xffffffff


	//   ....[3]....
        /*0058*/ 	.word	0xffffffff


	//   ....[4]....
        /*005c*/ 	.word	0xffffffff


	//----- nvinfo : EIATTR_COOP_GROUP_INSTR_OFFSETS
	.align		4
.L_82:
        /*0060*/ 	.byte	0x04, 0x28
        /*0062*/ 	.short	(.L_84 - .L_83)


	//   ....[0]....
.L_83:
        /*0064*/ 	.word	0x00000260


	//   ....[1]....
        /*0068*/ 	.word	0x000002c0


	//   ....[2]....
        /*006c*/ 	.word	0x00000350


	//   ....[3]....
        /*0070*/ 	.word	0x000003a0


	//   ....[4]....
        /*0074*/ 	.word	0x000003f0


	//----- nvinfo : EIATTR_VRC_CTA_INIT_COUNT
	.align		4
.L_84:
        /*0078*/ 	.byte	0x02, 0x4a
	.zero		1
	.zero		1


	//----- nvinfo : EIATTR_EXIT_INSTR_OFFSETS
	.align		4
        /*007c*/ 	.byte	0x04, 0x1c
        /*007e*/ 	.short	(.L_86 - .L_85)


	//   ....[0]....
.L_85:
        /*0080*/ 	.word	0x00000400


	//   ....[1]....
        /*0084*/ 	.word	0x00000470


	//----- nvinfo : EIATTR_CBANK_PARAM_SIZE
	.align		4
.L_86:
        /*0088*/ 	.byte	0x03, 0x19
        /*008a*/ 	.short	0x0014


	//----- nvinfo : EIATTR_PARAM_CBANK
	.align		4
        /*008c*/ 	.byte	0x04, 0x0a
        /*008e*/ 	.short	(.L_88 - .L_87)
	.align		4
.L_87:
        /*0090*/ 	.word	index@(.nv.constant0._Z20reduce_wrap_syncwarpPfS_i)
        /*0094*/ 	.short	0x0380
        /*0096*/ 	.short	0x0014


	//----- nvinfo : EIATTR_SW_WAR
	.align		4
.L_88:
        /*0098*/ 	.byte	0x04, 0x36
        /*009a*/ 	.short	(.L_90 - .L_89)
.L_89:
        /*009c*/ 	.word	0x00000008
.L_90:


//--------------------- .nv.info._Z22reduce_parallel_kernelPKfPfi --------------------------
	.section	.nv.info._Z22reduce_parallel_kernelPKfPfi,"",@"SHT_CUDA_INFO"
	.sectionflags	@""
	.align	4


	//----- nvinfo : EIATTR_CUDA_API_VERSION
	.align		4
        /*0000*/ 	.byte	0x04, 0x37
        /*0002*/ 	.short	(.L_92 - .L_91)
.L_91:
        /*0004*/ 	.word	0x00000082


	//----- nvinfo : EIATTR_KPARAM_INFO
	.align		4
.L_92:
        /*0008*/ 	.byte	0x04, 0x17
        /*000a*/ 	.short	(.L_94 - .L_93)
.L_93:
        /*000c*/ 	.word	0x00000000
        /*0010*/ 	.short	0x0002
        /*0012*/ 	.short	0x0010
        /*0014*/ 	.byte	0x00, 0xf0, 0x11, 0x00


	//----- nvinfo : EIATTR_KPARAM_INFO
	.align		4
.L_94:
        /*0018*/ 	.byte	0x04, 0x17
        /*001a*/ 	.short	(.L_96 - .L_95)
.L_95:
        /*001c*/ 	.word	0x00000000
        /*0020*/ 	.short	0x0001
        /*0022*/ 	.short	0x0008
        /*0024*/ 	.byte	0x00, 0xf5, 0x21, 0x00


	//----- nvinfo : EIATTR_KPARAM_INFO
	.align		4
.L_96:
        /*0028*/ 	.byte	0x04, 0x17
        /*002a*/ 	.short	(.L_98 - .L_97)
.L_97:
        /*002c*/ 	.word	0x00000000
        /*0030*/ 	.short	0x0000
        /*0032*/ 	.short	0x0000
        /*0034*/ 	.byte	0x00, 0xf5, 0x21, 0x00


	//----- nvinfo : EIATTR_SPARSE_MMA_MASK
	.align		4
.L_98:
        /*0038*/ 	.byte	0x03, 0x50
        /*003a*/ 	.short	0x0000


	//----- nvinfo : EIATTR_MAXREG_COUNT
	.align		4
        /*003c*/ 	.byte	0x03, 0x1b
        /*003e*/ 	.short	0x00ff


	//----- nvinfo : EIATTR_NUM_BARRIERS
	.align		4
        /*0040*/ 	.byte	0x02, 0x4c
        /*0042*/ 	.byte	0x01
	.zero		1


	//----- nvinfo : EIATTR_MERCURY_ISA_VERSION
	.align		4
        /*0044*/ 	.byte	0x03, 0x5f
        /*0046*/ 	.short	0x0101


	//----- nvinfo : EIATTR_COOP_GROUP_MASK_REGIDS
	.align		4
        /*0048*/ 	.byte	0x04, 0x29
        /*004a*/ 	.short	(.L_100 - .L_99)


	//   ....[0]....
.L_99:
        /*004c*/ 	.word	0xffffffff


	//   ....[1]....
        /*0050*/ 	.word	0xffffffff


	//   ....[2]....
        /*0054*/ 	.word	0xffffffff


	//   ....[3]....
        /*0058*/ 	.word	0xffffffff


	//   ....[4]....
        /*005c*/ 	.word	0xffffffff


	//----- nvinfo : EIATTR_COOP_GROUP_INSTR_OFFSETS
	.align		4
.L_100:
        /*0060*/ 	.byte	0x04, 0x28
        /*0062*/ 	.short	(.L_102 - .L_101)


	//   ....[0]....
.L_101:
        /*0064*/ 	.word	0x00000600


	//   ....[1]....
        /*0068*/ 	.word	0x00000620


	//   ....[2]....
        /*006c*/ 	.word	0x00000640


	//   ....[3]....
        /*0070*/ 	.word	0x00000660


	//   ....[4]....
        /*0074*/ 	.word	0x00000680


	//----- nvinfo : EIATTR_VRC_CTA_INIT_COUNT
	.align		4
.L_102:
        /*0078*/ 	.byte	0x02, 0x4a
	.zero		1
	.zero		1


	//----- nvinfo : EIATTR_EXIT_INSTR_OFFSETS
	.align		4
        /*007c*/ 	.byte	0x04, 0x1c
        /*007e*/ 	.short	(.L_104 - .L_103)


	//   ....[0]....
.L_103:
        /*0080*/ 	.word	0x00000690


	//   ....[1]....
        /*0084*/ 	.word	0x000006e0


	//----- nvinfo : EIATTR_CRS_STACK_SIZE
	.align		4
.L_104:
        /*0088*/ 	.byte	0x04, 0x1e
        /*008a*/ 	.short	(.L_106 - .L_105)
.L_105:
        /*008c*/ 	.word	0x00000000


	//----- nvinfo : EIATTR_CBANK_PARAM_SIZE
	.align		4
.L_106:
        /*0090*/ 	.byte	0x03, 0x19
        /*0092*/ 	.short	0x0014


	//----- nvinfo : EIATTR_PARAM_CBANK
	.align		4
        /*0094*/ 	.byte	0x04, 0x0a
        /*0096*/ 	.short	(.L_108 - .L_107)
	.align		4
.L_107:
        /*0098*/ 	.word	index@(.nv.constant0._Z22reduce_parallel_kernelPKfPfi)
        /*009c*/ 	.short	0x0380
        /*009e*/ 	.short	0x0014


	//----- nvinfo : EIATTR_SW_WAR
	.align		4
.L_108:
        /*00a0*/ 	.byte	0x04, 0x36
        /*00a2*/ 	.short	(.L_110 - .L_109)
.L_109:
        /*00a4*/ 	.word	0x00000008
.L_110:


//--------------------- .nv.info._Z17reduce_gpu_sharedPfS_ --------------------------
	.section	.nv.info._Z17reduce_gpu_sharedPfS_,"",@"SHT_CUDA_INFO"
	.sectionflags	@""
	.align	4


	//----- nvinfo : EIATTR_CUDA_API_VERSION
	.align		4
        /*0000*/ 	.byte	0x04, 0x37
        /*0002*/ 	.short	(.L_112 - .L_111)
.L_111:
        /*0004*/ 	.word	0x00000082


	//----- nvinfo : EIATTR_KPARAM_INFO
	.align		4
.L_112:
        /*0008*/ 	.byte	0x04, 0x17
        /*000a*/ 	.short	(.L_114 - .L_113)
.L_113:
        /*000c*/ 	.word	0x00000000
        /*0010*/ 	.short	0x0001
        /*0012*/ 	.short	0x0008
        /*0014*/ 	.byte	0x00, 0xf5, 0x21, 0x00


	//----- nvinfo : EIATTR_KPARAM_INFO
	.align		4
.L_114:
        /*0018*/ 	.byte	0x04, 0x17
        /*001a*/ 	.short	(.L_116 - .L_115)
.L_115:
        /*001c*/ 	.word	0x00000000
        /*0020*/ 	.short	0x0000
        /*0022*/ 	.short	0x0000
        /*0024*/ 	.byte	0x00, 0xf5, 0x21, 0x00


	//----- nvinfo : EIATTR_SPARSE_MMA_MASK
	.align		4
.L_116:
        /*0028*/ 	.byte	0x03, 0x50
        /*002a*/ 	.short	0x0000


	//----- nvinfo : EIATTR_MAXREG_COUNT
	.align		4
        /*002c*/ 	.byte	0x03, 0x1b
        /*002e*/ 	.short	0x00ff


	//----- nvinfo : EIATTR_NUM_BARRIERS
	.align		4
        /*0030*/ 	.byte	0x02, 0x4c
        /*0032*/ 	.byte	0x01
	.zero		1


	//----- nvinfo : EIATTR_MERCURY_ISA_VERSION
	.align		4
        /*0034*/ 	.byte	0x03, 0x5f
        /*0036*/ 	.short	0x0101


	//----- nvinfo : EIATTR_VRC_CTA_INIT_COUNT
	.align		4
        /*0038*/ 	.byte	0x02, 0x4a
	.zero		1
	.zero		1


	//----- nvinfo : EIATTR_EXIT_INSTR_OFFSETS
	.align		4
        /*003c*/ 	.byte	0x04, 0x1c
        /*003e*/ 	.short	(.L_118 - .L_117)


	//   ....[0]....
.L_117:
        /*0040*/ 	.word	0x00000200


	//   ....[1]....
        /*0044*/ 	.word	0x00000280


	//----- nvinfo : EIATTR_CBANK_PARAM_SIZE
	.align		4
.L_118:
        /*0048*/ 	.byte	0x03, 0x19
        /*004a*/ 	.short	0x0010


	//----- nvinfo : EIATTR_PARAM_CBANK
	.align		4
        /*004c*/ 	.byte	0x04, 0x0a
        /*004e*/ 	.short	(.L_120 - .L_119)
	.align		4
.L_119:
        /*0050*/ 	.word	index@(.nv.constant0._Z17reduce_gpu_sharedPfS_)
        /*0054*/ 	.short	0x0380
        /*0056*/ 	.short	0x0010


	//----- nvinfo : EIATTR_SW_WAR
	.align		4
.L_120:
        /*0058*/ 	.byte	0x04, 0x36
        /*005a*/ 	.short	(.L_122 - .L_121)
.L_121:
        /*005c*/ 	.word	0x00000008
.L_122:


//--------------------- .nv.info._Z17reduce_gpu_globalPfS_ --------------------------
	.section	.nv.info._Z17reduce_gpu_globalPfS_,"",@"SHT_CUDA_INFO"
	.sectionflags	@""
	.align	4


	//----- nvinfo : EIATTR_CUDA_API_VERSION
	.align		4
        /*0000*/ 	.byte	0x04, 0x37
        /*0002*/ 	.short	(.L_124 - .L_123)
.L_123:
        /*0004*/ 	.word	0x00000082


	//----- nvinfo : EIATTR_KPARAM_INFO
	.align		4
.L_124:
        /*0008*/ 	.byte	0x04, 0x17
        /*000a*/ 	.short	(.L_126 - .L_125)
.L_125:
        /*000c*/ 	.word	0x00000000
        /*0010*/ 	.short	0x0001
        /*0012*/ 	.short	0x0008
        /*0014*/ 	.byte	0x00, 0xf5, 0x21, 0x00


	//----- nvinfo : EIATTR_KPARAM_INFO
	.align		4
.L_126:
        /*0018*/ 	.byte	0x04, 0x17
        /*001a*/ 	.short	(.L_128 - .L_127)
.L_127:
        /*001c*/ 	.word	0x00000000
        /*0020*/ 	.short	0x0000
        /*0022*/ 	.short	0x0000
        /*0024*/ 	.byte	0x00, 0xf5, 0x21, 0x00


	//----- nvinfo : EIATTR_SPARSE_MMA_MASK
	.align		4
.L_128:
        /*0028*/ 	.byte	0x03, 0x50
        /*002a*/ 	.short	0x0000


	//----- nvinfo : EIATTR_MAXREG_COUNT
	.align		4
        /*002c*/ 	.byte	0x03, 0x1b
        /*002e*/ 	.short	0x00ff


	//----- nvinfo : EIATTR_NUM_BARRIERS
	.align		4
        /*0030*/ 	.byte	0x02, 0x4c
        /*0032*/ 	.byte	0x01
	.zero		1


	//----- nvinfo : EIATTR_MERCURY_ISA_VERSION
	.align		4
        /*0034*/ 	.byte	0x03, 0x5f
        /*0036*/ 	.short	0x0101


	//----- nvinfo : EIATTR_VRC_CTA_INIT_COUNT
	.align		4
        /*0038*/ 	.byte	0x02, 0x4a
	.zero		1
	.zero		1


	//----- nvinfo : EIATTR_EXIT_INSTR_OFFSETS
	.align		4
        /*003c*/ 	.byte	0x04, 0x1c
        /*003e*/ 	.short	(.L_130 - .L_129)


	//   ....[0]....
.L_129:
        /*0040*/ 	.word	0x000001b0


	//   ....[1]....
        /*0044*/ 	.word	0x00000200


	//----- nvinfo : EIATTR_CRS_STACK_SIZE
	.align		4
.L_130:
        /*0048*/ 	.byte	0x04, 0x1e
        /*004a*/ 	.short	(.L_132 - .L_131)
.L_131:
        /*004c*/ 	.word	0x00000000


	//----- nvinfo : EIATTR_CBANK_PARAM_SIZE
	.align		4
.L_132:
        /*0050*/ 	.byte	0x03, 0x19
        /*0052*/ 	.short	0x0010


	//----- nvinfo : EIATTR_PARAM_CBANK
	.align		4
        /*0054*/ 	.byte	0x04, 0x0a
        /*0056*/ 	.short	(.L_134 - .L_133)
	.align		4
.L_133:
        /*0058*/ 	.word	index@(.nv.constant0._Z17reduce_gpu_globalPfS_)
        /*005c*/ 	.short	0x0380
        /*005e*/ 	.short	0x0010


	//----- nvinfo : EIATTR_SW_WAR
	.align		4
.L_134:
        /*0060*/ 	.byte	0x04, 0x36
        /*0062*/ 	.short	(.L_136 - .L_135)
.L_135:
        /*0064*/ 	.word	0x00000008
.L_136:


//--------------------- .nv.callgraph             --------------------------
	.section	.nv.callgraph,"",@"SHT_CUDA_CALLGRAPH"
	.align	4
	.sectionentsize	8
	.align		4
        /*0000*/ 	.word	0x00000000
	.align		4
        /*0004*/ 	.word	0xffffffff
	.align		4
        /*0008*/ 	.word	0x00000000
	.align		4
        /*000c*/ 	.word	0xfffffffe
	.align		4
        /*0010*/ 	.word	0x00000000
	.align		4
        /*0014*/ 	.word	0xfffffffd
	.align		4
        /*0018*/ 	.word	0x00000000
	.align		4
        /*001c*/ 	.word	0xfffffffc


//--------------------- .nv.constant4             --------------------------
	.section	.nv.constant4,"a",@progbits
	.align	8
	.align		8
.nv.constant4:
        /*0000*/ 	.dword	static_y


//--------------------- .text._Z14reduce_wrap_cpPfS_i --------------------------
	.section	.text._Z14reduce_wrap_cpPfS_i,"ax",@progbits
	.align	128
        .global         _Z14reduce_wrap_cpPfS_i
        .type           _Z14reduce_wrap_cpPfS_i,@function
        .size           _Z14reduce_wrap_cpPfS_i,(.L_x_26 - _Z14reduce_wrap_cpPfS_i)
        .other          _Z14reduce_wrap_cpPfS_i,@"STO_CUDA_ENTRY STV_DEFAULT"
_Z14reduce_wrap_cpPfS_i:
.text._Z14reduce_wrap_cpPfS_i:
[----:B------:R-:W-:Y:S01]  /*0000*/  LDC R1, c[0x0][0x37c] ;  /* 0x0000df00ff017b82 */ /* 0x000fe20000000800 */
[----:B------:R-:W0:Y:S07]  /*0010*/  S2R R9, SR_TID.X ;  /* 0x0000000000097919 */ /* 0x000e2e0000002100 */
[----:B------:R-:W0:Y:S01]  /*0020*/  S2UR UR4, SR_CTAID.X ;  /* 0x00000000000479c3 */ /* 0x000e220000002500 */
[----:B------:R-:W1:Y:S01]  /*0030*/  LDCU UR5, c[0x0][0x390] ;  /* 0x00007200ff0577ac */ /* 0x000e620008000800 */
[----:B------:R-:W-:Y:S01]  /*0040*/  HFMA2 R4, -RZ, RZ, 0, 0 ;  /* 0x00000000ff047431 */ /* 0x000fe200000001ff */
[----:B------:R-:W2:Y:S05]  /*0050*/  LDCU.64 UR6, c[0x0][0x358] ;  /* 0x00006b00ff0677ac */ /* 0x000eaa0008000a00 */
[----:B------:R-:W0:Y:S02]  /*0060*/  LDC R0, c[0x0][0x360] ;  /* 0x0000d800ff007b82 */ /* 0x000e240000000800 */
[----:B0-----:R-:W-:-:S05]  /*0070*/  IMAD R5, R0, UR4, R9 ;  /* 0x0000000400057c24 */ /* 0x001fca000f8e0209 */
[----:B-1----:R-:W-:-:S13]  /*0080*/  ISETP.GE.AND P0, PT, R5, UR5, PT ;  /* 0x0000000505007c0c */ /* 0x002fda000bf06270 */
[----:B------:R-:W0:Y:S02]  /*0090*/  @!P0 LDC.64 R2, c[0x0][0x380] ;  /* 0x0000e000ff028b82 */ /* 0x000e240000000a00 */
[----:B0-----:R-:W-:-:S05]  /*00a0*/  @!P0 IMAD.WIDE R2, R5, 0x4, R2 ;  /* 0x0000000405028825 */ /* 0x001fca00078e0202 */
[----:B--2---:R-:W2:Y:S01]  /*00b0*/  @!P0 LDG.E R4, desc[UR6][R2.64] ;  /* 0x0000000602048981 */ /* 0x004ea2000c1e1900 */
[----:B------:R-:W0:Y:S01]  /*00c0*/  S2UR UR5, SR_CgaCtaId ;  /* 0x00000000000579c3 */ /* 0x000e220000008800 */
[----:B------:R-:W-:Y:S01]  /*00d0*/  UMOV UR4, 0x400 ;  /* 0x0000040000047882 */ /* 0x000fe20000000000 */
[----:B------:R-:W-:Y:S01]  /*00e0*/  ISETP.GE.U32.AND P0, PT, R0, 0x40, PT ;  /* 0x000000400000780c */ /* 0x000fe20003f06070 */
[----:B0-----:R-:W-:-:S06]  /*00f0*/  ULEA UR4, UR5, UR4, 0x18 ;  /* 0x0000000405047291 */ /* 0x001fcc000f8ec0ff */
[----:B------:R-:W-:-:S05]  /*0100*/  LEA R5, R9, UR4, 0x2 ;  /* 0x0000000409057c11 */ /* 0x000fca000f8e10ff */
[----:B--2---:R0:W-:Y:S01]  /*0110*/  STS [R5], R4 ;  /* 0x0000000405007388 */ /* 0x0041e20000000800 */
[----:B------:R-:W-:Y:S06]  /*0120*/  BAR.SYNC.DEFER_BLOCKING 0x0 ;  /* 0x0000000000007b1d */ /* 0x000fec0000010000 */
[----:B------:R-:W-:Y:S05]  /*0130*/  @!P0 BRA `(.L_x_0) ;  /* 0x00000000002c8947 */ /* 0x000fea0003800000 */
.L_x_1:
[----:B------:R-:W-:-:S04]  /*0140*/  SHF.R.U32.HI R6, RZ, 0x1, R0 ;  /* 0x00000001ff067819 */ /* 0x000fc80000011600 */
[----:B------:R-:W-:-:S13]  /*0150*/  ISETP.GE.U32.AND P0, PT, R9, R6, PT ;  /* 0x000000060900720c */ /* 0x000fda0003f06070 */
[----:B------:R-:W-:Y:S01]  /*0160*/  @!P0 LEA R2, R6, R5, 0x2 ;  /* 0x0000000506028211 */ /* 0x000fe200078e10ff */
[----:B------:R-:W-:Y:S05]  /*0170*/  @!P0 LDS R3, [R5] ;  /* 0x0000000005038984 */ /* 0x000fea0000000800 */
[----:B------:R-:W0:Y:S02]  /*0180*/  @!P0 LDS R2, [R2] ;  /* 0x0000000002028984 */ /* 0x000e240000000800 */
[----:B0-----:R-:W-:-:S05]  /*0190*/  @!P0 FADD R4, R2, R3 ;  /* 0x0000000302048221 */ /* 0x001fca0000000000 */
[----:B------:R1:W-:Y:S01]  /*01a0*/  @!P0 STS [R5], R4 ;  /* 0x0000000405008388 */ /* 0x0003e20000000800 */
[----:B------:R-:W-:Y:S01]  /*01b0*/  BAR.SYNC.DEFER_BLOCKING 0x0 ;  /* 0x0000000000007b1d */ /* 0x000fe20000010000 */
[----:B------:R-:W-:Y:S02]  /*01c0*/  ISETP.GT.U32.AND P0, PT, R0, 0x7f, PT ;  /* 0x0000007f0000780c */ /* 0x000fe40003f04070 */
[----:B------:R-:W-:-:S11]  /*01d0*/  MOV R0, R6 ;  /* 0x0000000600007202 */ /* 0x000fd60000000f00 */
[----:B-1----:R-:W-:Y:S05]  /*01e0*/  @P0 BRA `(.L_x_1) ;  /* 0xfffffffc00d40947 */ /* 0x002fea000383ffff */
.L_x_0:
[----:B0-----:R-:W0:Y:S01]  /*01f0*/  LDS R5, [R5] ;  /* 0x0000000005057984 */ /* 0x001e220000000800 */
[----:B------:R-:W-:-:S03]  /*0200*/  ISETP.NE.AND P0, PT, R9, RZ, PT ;  /* 0x000000ff0900720c */ /* 0x000fc60003f05270 */
[----:B0-----:R-:W0:Y:S02]  /*0210*/  SHFL.DOWN PT, R0, R5, 0x10, 0x1f ;  /* 0x0a001f0005007f89 */ /* 0x001e2400000e0000 */
[----:B0-----:R-:W-:-:S05]  /*0220*/  FADD R0, R5, R0 ;  /* 0x0000000005007221 */ /* 0x001fca0000000000 */
[----:B------:R-:W0:Y:S02]  /*0230*/  SHFL.DOWN PT, R3, R0, 0x8, 0x1f ;  /* 0x09001f0000037f89 */ /* 0x000e2400000e0000 */
[----:B0-----:R-:W-:-:S05]  /*0240*/  FADD R3, R0, R3 ;  /* 0x0000000300037221 */ /* 0x001fca0000000000 */
[----:B------:R-:W0:Y:S02]  /*0250*/  SHFL.DOWN PT, R2, R3, 0x4, 0x1f ;  /* 0x08801f0003027f89 */ /* 0x000e2400000e0000 */
[----:B0-----:R-:W-:-:S05]  /*0260*/  FADD R2, R3, R2 ;  /* 0x0000000203027221 */ /* 0x001fca0000000000 */
[----:B------:R-:W0:Y:S02]  /*0270*/  SHFL.DOWN PT, R7, R2, 0x2, 0x1f ;  /* 0x08401f0002077f89 */ /* 0x000e2400000e0000 */
[----:B0-----:R-:W-:-:S05]  /*0280*/  FADD R7, R2, R7 ;  /* 0x0000000702077221 */ /* 0x001fca0000000000 */
[----:B------:R0:W1:Y:S01]  /*0290*/  SHFL.DOWN PT, R4, R7, 0x1, 0x1f ;  /* 0x08201f0007047f89 */ /* 0x00006200000e0000 */
[----:B------:R-:W-:Y:S05]  /*02a0*/  @P0 EXIT ;  /* 0x000000000000094d */ /* 0x000fea0003800000 */
[----:B------:R-:W2:Y:S01]  /*02b0*/  LDC.64 R2, c[0x0][0x388] ;  /* 0x0000e200ff027b82 */ /* 0x000ea20000000a00 */
[----:B01----:R-:W-:-:S05]  /*02c0*/  FADD R7, R7, R4 ;  /* 0x0000000407077221 */ /* 0x003fca0000000000 */
[----:B--2---:R-:W-:Y:S01]  /*02d0*/  REDG.E.ADD.F32.FTZ.RN.STRONG.GPU desc[UR6][R2.64], R7 ;  /* 0x00000007020079a6 */ /* 0x004fe2000c12f306 */
[----:B------:R-:W-:Y:S05]  /*02e0*/  EXIT ;  /* 0x000000000000794d */ /* 0x000fea0003800000 */
.L_x_2:
[----:B------:R-:W-:-:S00]  /*02f0*/  BRA `(.L_x_2) ;  /* 0xfffffffc00fc7947 */ /* 0x000fc0000383ffff */
[----:B------:R-:W-:-:S00]  /*0300*/  NOP ;  /* 0x0000000000007918 */ /* 0x000fc00000000000 */
[----:B------:R-:W-:-:S00]  /*0310*/  NOP ;  /* 0x0000000000007918 */ /* 0x000fc00000000000 */
[----:B------:R-:W-:-:S00]  /*0320*/  NOP ;  /* 0x0000000000007918 */ /* 0x000fc00000000000 */
[----:B------:R-:W-:-:S00]  /*0330*/  NOP ;  /* 0x0000000000007918 */ /* 0x000fc00000000000 */
[----:B------:R-:W-:-:S00]  /*0340*/  NOP ;  /* 0x0000000000007918 */ /* 0x000fc00000000000 */
[----:B------:R-:W-:-:S00]  /*0350*/  NOP ;  /* 0x0000000000007918 */ /* 0x000fc00000000000 */
[----:B------:R-:W-:-:S00]  /*0360*/  NOP ;  /* 0x0000000000007918 */ /* 0x000fc00000000000 */
[----:B------:R-:W-:-:S00]  /*0370*/  NOP ;  /* 0x0000000000007918 */ /* 0x000fc00000000000 */
.L_x_26:


//--------------------- .text._Z16reduce_wrap_shflPfS_i --------------------------
	.section	.text._Z16reduce_wrap_shflPfS_i,"ax",@progbits
	.align	128
        .global         _Z16reduce_wrap_shflPfS_i
        .type           _Z16reduce_wrap_shflPfS_i,@function
        .size           _Z16reduce_wrap_shflPfS_i,(.L_x_27 - _Z16reduce_wrap_shflPfS_i)
        .other          _Z16reduce_wrap_shflPfS_i,@"STO_CUDA_ENTRY STV_DEFAULT"
_Z16reduce_wrap_shflPfS_i:
.text._Z16reduce_wrap_shflPfS_i:
        /* <DEDUP_REMOVED lines=20> */
.L_x_4:
        /* <DEDUP_REMOVED lines=11> */
.L_x_3:
        /* <DEDUP_REMOVED lines=16> */
.L_x_5:
        /* <DEDUP_REMOVED lines=9> */
.L_x_27:


//--------------------- .text._Z20reduce_wrap_syncwarpPfS_i --------------------------
	.section	.text._Z20reduce_wrap_syncwarpPfS_i,"ax",@progbits
	.align	128
        .global         _Z20reduce_wrap_syncwarpPfS_i
        .type           _Z20reduce_wrap_syncwarpPfS_i,@function
        .size           _Z20reduce_wrap_syncwarpPfS_i,(.L_x_28 - _Z20reduce_wrap_syncwarpPfS_i)
        .other          _Z20reduce_wrap_syncwarpPfS_i,@"STO_CUDA_ENTRY STV_DEFAULT"
_Z20reduce_wrap_syncwarpPfS_i:
.text._Z20reduce_wrap_syncwarpPfS_i:
[----:B------:R-:W-:Y:S01]  /*0000*/  LDC R1, c[0x0][0x37c] ;  /* 0x0000df00ff017b82 */ /* 0x000fe20000000800 */
[----:B------:R-:W0:Y:S07]  /*0010*/  S2R R7, SR_TID.X ;  /* 0x0000000000077919 */ /* 0x000e2e0000002100 */
[----:B------:R-:W0:Y:S01]  /*0020*/  S2UR UR4, SR_CTAID.X ;  /* 0x00000000000479c3 */ /* 0x000e220000002500 */
[----:B------:R-:W1:Y:S01]  /*0030*/  LDCU UR5, c[0x0][0x390] ;  /* 0x00007200ff0577ac */ /* 0x000e620008000800 */
[----:B------:R-:W-:Y:S01]  /*0040*/  IMAD.MOV.U32 R4, RZ, RZ, RZ ;  /* 0x000000ffff047224 */ /* 0x000fe200078e00ff */
        /* <DEDUP_REMOVED lines=9> */
[----:B------:R-:W-:Y:S02]  /*00e0*/  ISETP.GE.U32.AND P1, PT, R0, 0x40, PT ;  /* 0x000000400000780c */ /* 0x000fe40003f26070 */
[----:B------:R-:W-:Y:S01]  /*00f0*/  ISETP.GT.U32.AND P0, PT, R7, 0xf, PT ;  /* 0x0000000f0700780c */ /* 0x000fe20003f04070 */
[----:B0-----:R-:W-:-:S06]  /*0100*/  ULEA UR4, UR5, UR4, 0x18 ;  /* 0x0000000405047291 */ /* 0x001fcc000f8ec0ff */
[----:B------:R-:W-:-:S05]  /*0110*/  LEA R5, R7, UR4, 0x2 ;  /* 0x0000000407057c11 */ /* 0x000fca000f8e10ff */
[----:B--2---:R0:W-:Y:S01]  /*0120*/  STS [R5], R4 ;  /* 0x0000000405007388 */ /* 0x0041e20000000800 */
[----:B------:R-:W-:Y:S06]  /*0130*/  BAR.SYNC.DEFER_BLOCKING 0x0 ;  /* 0x0000000000007b1d */ /* 0x000fec0000010000 */
[----:B------:R-:W-:Y:S05]  /*0140*/  @!P1 BRA `(.L_x_6) ;  /* 0x00000000002c9947 */ /* 0x000fea0003800000 */
.L_x_7:
[----:B------:R-:W-:-:S04]  /*0150*/  SHF.R.U32.HI R6, RZ, 0x1, R0 ;  /* 0x00000001ff067819 */ /* 0x000fc80000011600 */
[----:B------:R-:W-:-:S13]  /*0160*/  ISETP.GE.U32.AND P1, PT, R7, R6, PT ;  /* 0x000000060700720c */ /* 0x000fda0003f26070 */
[----:B------:R-:W-:Y:S01]  /*0170*/  @!P1 IMAD R2, R6, 0x4, R5 ;  /* 0x0000000406029824 */ /* 0x000fe200078e0205 */
[----:B------:R-:W-:Y:S05]  /*0180*/  @!P1 LDS R3, [R5] ;  /* 0x0000000005039984 */ /* 0x000fea0000000800 */
[----:B------:R-:W0:Y:S02]  /*0190*/  @!P1 LDS R2, [R2] ;  /* 0x0000000002029984 */ /* 0x000e240000000800 */
[----:B0-----:R-:W-:-:S05]  /*01a0*/  @!P1 FADD R4, R2, R3 ;  /* 0x0000000302049221 */ /* 0x001fca0000000000 */
[----:B------:R1:W-:Y:S01]  /*01b0*/  @!P1 STS [R5], R4 ;  /* 0x0000000405009388 */ /* 0x0003e20000000800 */
[----:B------:R-:W-:Y:S01]  /*01c0*/  BAR.SYNC.DEFER_BLOCKING 0x0 ;  /* 0x0000000000007b1d */ /* 0x000fe20000010000 */
[----:B------:R-:W-:Y:S01]  /*01d0*/  ISETP.GT.U32.AND P1, PT, R0, 0x7f, PT ;  /* 0x0000007f0000780c */ /* 0x000fe20003f24070 */
[----:B------:R-:W-:-:S12]  /*01e0*/  IMAD.MOV.U32 R0, RZ, RZ, R6 ;  /* 0x000000ffff007224 */ /* 0x000fd800078e0006 */
[----:B-1----:R-:W-:Y:S05]  /*01f0*/  @P1 BRA `(.L_x_7) ;  /* 0xfffffffc00d41947 */ /* 0x002fea000383ffff */
.L_x_6:
[----:B------:R-:W-:Y:S01]  /*0200*/  @!P0 LDS R0, [R5+0x40] ;  /* 0x0000400005008984 */ /* 0x000fe20000000800 */
[C---:B------:R-:W-:Y:S02]  /*0210*/  ISETP.GT.U32.AND P1, PT, R7.reuse, 0x7, PT ;  /* 0x000000070700780c */ /* 0x040fe40003f24070 */
[----:B------:R-:W-:Y:S01]  /*0220*/  ISETP.NE.AND P2, PT, R7, RZ, PT ;  /* 0x000000ff0700720c */ /* 0x000fe20003f45270 */
[----:B------:R-:W1:Y:S02]  /*0230*/  @!P0 LDS R3, [R5] ;  /* 0x0000000005038984 */ /* 0x000e640000000800 */
[----:B-1----:R-:W-:-:S05]  /*0240*/  @!P0 FADD R0, R0, R3 ;  /* 0x0000000300008221 */ /* 0x002fca0000000000 */
[----:B------:R-:W-:Y:S01]  /*0250*/  @!P0 STS [R5], R0 ;  /* 0x0000000005008388 */ /* 0x000fe20000000800 */
[----:B------:R-:W-:-:S03]  /*0260*/  NOP ;  /* 0x0000000000007918 */ /* 0x000fc60000000000 */
[----:B------:R-:W-:Y:S01]  /*0270*/  @!P1 LDS R2, [R5+0x20] ;  /* 0x0000200005029984 */ /* 0x000fe20000000800 */
[----:B------:R-:W-:-:S03]  /*0280*/  ISETP.GT.U32.AND P0, PT, R7, 0x3, PT ;  /* 0x000000030700780c */ /* 0x000fc60003f04070 */
[----:B------:R-:W1:Y:S02]  /*0290*/  @!P1 LDS R3, [R5] ;  /* 0x0000000005039984 */ /* 0x000e640000000800 */
[----:B-1----:R-:W-:-:S05]  /*02a0*/  @!P1 FADD R2, R2, R3 ;  /* 0x0000000302029221 */ /* 0x002fca0000000000 */
[----:B------:R1:W-:Y:S01]  /*02b0*/  @!P1 STS [R5], R2 ;  /* 0x0000000205009388 */ /* 0x0003e20000000800 */
[----:B------:R-:W-:-:S03]  /*02c0*/  NOP ;  /* 0x0000000000007918 */ /* 0x000fc60000000000 */
[----:B------:R-:W-:Y:S01]  /*02d0*/  @!P0 LDS R3, [R5+0x10] ;  /* 0x0000100005038984 */ /* 0x000fe20000000800 */
[----:B------:R-:W-:Y:S02]  /*02e0*/  ISETP.GT.U32.AND P1, PT, R7, 0x1, PT ;  /* 0x000000010700780c */ /* 0x000fe40003f24070 */
[----:B-1----:R-:W-:Y:S01]  /*02f0*/  @!P2 MOV R2, 0x400 ;  /* 0x000004000002a802 */ /* 0x002fe20000000f00 */
[----:B0-----:R-:W0:Y:S01]  /*0300*/  @!P0 LDS R4, [R5] ;  /* 0x0000000005048984 */ /* 0x001e220000000800 */
[----:B------:R-:W1:Y:S02]  /*0310*/  @!P2 S2R R7, SR_CgaCtaId ;  /* 0x000000000007a919 */ /* 0x000e640000008800 */
[----:B-1----:R-:W-:Y:S01]  /*0320*/  @!P2 LEA R7, R7, R2, 0x18 ;  /* 0x000000020707a211 */ /* 0x002fe200078ec0ff */
[----:B0-----:R-:W-:-:S05]  /*0330*/  @!P0 FADD R4, R3, R4 ;  /* 0x0000000403048221 */ /* 0x001fca0000000000 */
[----:B------:R-:W-:Y:S01]  /*0340*/  @!P0 STS [R5], R4 ;  /* 0x0000000405008388 */ /* 0x000fe20000000800 */
[----:B------:R-:W-:-:S03]  /*0350*/  NOP ;  /* 0x0000000000007918 */ /* 0x000fc60000000000 */
[----:B------:R-:W-:Y:S04]  /*0360*/  @!P1 LDS R0, [R5+0x8] ;  /* 0x0000080005009984 */ /* 0x000fe80000000800 */
[----:B------:R-:W0:Y:S02]  /*0370*/  @!P1 LDS R3, [R5] ;  /* 0x0000000005039984 */ /* 0x000e240000000800 */
[----:B0-----:R-:W-:-:S05]  /*0380*/  @!P1 FADD R0, R0, R3 ;  /* 0x0000000300009221 */ /* 0x001fca0000000000 */
[----:B------:R-:W-:Y:S01]  /*0390*/  @!P1 STS [R5], R0 ;  /* 0x0000000005009388 */ /* 0x000fe20000000800 */
[----:B------:R-:W-:-:S03]  /*03a0*/  NOP ;  /* 0x0000000000007918 */ /* 0x000fc60000000000 */
[----:B------:R-:W-:Y:S04]  /*03b0*/  @!P2 LDS R2, [R7+0x4] ;  /* 0x000004000702a984 */ /* 0x000fe80000000800 */
[----:B------:R-:W0:Y:S02]  /*03c0*/  @!P2 LDS R3, [R5] ;  /* 0x000000000503a984 */ /* 0x000e240000000800 */
[----:B0-----:R-:W-:-:S05]  /*03d0*/  @!P2 FADD R2, R2, R3 ;  /* 0x000000030202a221 */ /* 0x001fca0000000000 */
[----:B------:R0:W-:Y:S01]  /*03e0*/  @!P2 STS [R5], R2 ;  /* 0x000000020500a388 */ /* 0x0001e20000000800 */
[----:B------:R-:W-:Y:S01]  /*03f0*/  NOP ;  /* 0x0000000000007918 */ /* 0x000fe20000000000 */
[----:B------:R-:W-:Y:S05]  /*0400*/  @P2 EXIT ;  /* 0x000000000000294d */ /* 0x000fea0003800000 */
[----:B------:R-:W1:Y:S01]  /*0410*/  S2UR UR5, SR_CgaCtaId ;  /* 0x00000000000579c3 */ /* 0x000e620000008800 */
[----:B------:R-:W-:-:S07]  /*0420*/  UMOV UR4, 0x400 ;  /* 0x0000040000047882 */ /* 0x000fce0000000000 */
[----:B0-----:R-:W0:Y:S01]  /*0430*/  LDC.64 R2, c[0x0][0x388] ;  /* 0x0000e200ff027b82 */ /* 0x001e220000000a00 */
[----:B-1----:R-:W-:-:S09]  /*0440*/  ULEA UR4, UR5, UR4, 0x18 ;  /* 0x0000000405047291 */ /* 0x002fd2000f8ec0ff */
[----:B------:R-:W0:Y:S04]  /*0450*/  LDS R5, [UR4] ;  /* 0x00000004ff057984 */ /* 0x000e280008000800 */
[----:B0-----:R-:W-:Y:S01]  /*0460*/  REDG.E.ADD.F32.FTZ.RN.STRONG.GPU desc[UR6][R2.64], R5 ;  /* 0x00000005020079a6 */ /* 0x001fe2000c12f306 */
[----:B------:R-:W-:Y:S05]  /*0470*/  EXIT ;  /* 0x000000000000794d */ /* 0x000fea0003800000 */
.L_x_8:
        /* <DEDUP_REMOVED lines=16> */
.L_x_28:


//--------------------- .text._Z22reduce_parallel_kernelPKfPfi --------------------------
	.section	.text._Z22reduce_parallel_kernelPKfPfi,"ax",@progbits
	.align	128
        .global         _Z22reduce_parallel_kernelPKfPfi
        .type           _Z22reduce_parallel_kernelPKfPfi,@function
        .size           _Z22reduce_parallel_kernelPKfPfi,(.L_x_29 - _Z22reduce_parallel_kernelPKfPfi)
        .other          _Z22reduce_parallel_kernelPKfPfi,@"STO_CUDA_ENTRY STV_DEFAULT"
_Z22reduce_parallel_kernelPKfPfi:
.text._Z22reduce_parallel_kernelPKfPfi:
[----:B------:R-:W-:Y:S01]  /*0000*/  LDC R1, c[0x0][0x37c] ;  /* 0x0000df00ff017b82 */ /* 0x000fe20000000800 */
[----:B------:R-:W0:Y:S01]  /*0010*/  S2R R3, SR_TID.X ;  /* 0x0000000000037919 */ /* 0x000e220000002100 */
[----:B------:R-:W1:Y:S06]  /*0020*/  LDCU UR4, c[0x0][0x360] ;  /* 0x00006c00ff0477ac */ /* 0x000e6c0008000800 */
[----:B------:R-:W2:Y:S01]  /*0030*/  LDC R4, c[0x0][0x370] ;  /* 0x0000dc00ff047b82 */ /* 0x000ea20000000800 */
[----:B------:R-:W-:Y:S01]  /*0040*/  BSSY.RECONVERGENT B0, `(.L_x_9) ;  /* 0x0000046000007945 */ /* 0x000fe20003800200 */
[----:B------:R-:W0:Y:S01]  /*0050*/  S2R R0, SR_CTAID.X ;  /* 0x0000000000007919 */ /* 0x000e220000002500 */
[----:B------:R-:W3:Y:S01]  /*0060*/  LDCU UR5, c[0x0][0x390] ;  /* 0x00007200ff0577ac */ /* 0x000ee20008000800 */
[----:B------:R-:W-:Y:S01]  /*0070*/  HFMA2 R6, -RZ, RZ, 0, 0 ;  /* 0x00000000ff067431 */ /* 0x000fe200000001ff */
[----:B------:R-:W4:Y:S01]  /*0080*/  LDCU.64 UR6, c[0x0][0x358] ;  /* 0x00006b00ff0677ac */ /* 0x000f220008000a00 */
[----:B-1----:R-:W-:-:S02]  /*0090*/  IMAD.U32 R2, RZ, RZ, UR4 ;  /* 0x00000004ff027e24 */ /* 0x002fc4000f8e00ff */
[----:B--2---:R-:W-:Y:S02]  /*00a0*/  IMAD R4, R4, UR4, RZ ;  /* 0x0000000404047c24 */ /* 0x004fe4000f8e02ff */
[----:B0-----:R-:W-:-:S05]  /*00b0*/  IMAD R5, R0, UR4, R3 ;  /* 0x0000000400057c24 */ /* 0x001fca000f8e0203 */
[----:B---3--:R-:W-:-:S13]  /*00c0*/  ISETP.GE.AND P0, PT, R5, UR5, PT ;  /* 0x0000000505007c0c */ /* 0x008fda000bf06270 */
[----:B----4-:R-:W-:Y:S05]  /*00d0*/  @P0 BRA `(.L_x_10) ;  /* 0x0000000000f00947 */ /* 0x010fea0003800000 */
[----:B------:R-:W0:Y:S01]  /*00e0*/  I2F.U32.RP R11, R4 ;  /* 0x00000004000b7306 */ /* 0x000e220000209000 */
[C---:B------:R-:W-:Y:S01]  /*00f0*/  IADD3 R8, PT, PT, R4.reuse, R5, RZ ;  /* 0x0000000504087210 */ /* 0x040fe20007ffe0ff */
[----:B------:R-:W-:Y:S01]  /*0100*/  IMAD.MOV R13, RZ, RZ, -R4 ;  /* 0x000000ffff0d7224 */ /* 0x000fe200078e0a04 */
[----:B------:R-:W-:Y:S01]  /*0110*/  ISETP.NE.U32.AND P2, PT, R4, RZ, PT ;  /* 0x000000ff0400720c */ /* 0x000fe20003f45070 */
[----:B------:R-:W-:Y:S01]  /*0120*/  BSSY.RECONVERGENT B1, `(.L_x_11) ;  /* 0x0000026000017945 */ /* 0x000fe20003800200 */
[C---:B------:R-:W-:Y:S02]  /*0130*/  ISETP.GE.AND P0, PT, R8.reuse, UR5, PT ;  /* 0x0000000508007c0c */ /* 0x040fe4000bf06270 */
[----:B------:R-:W-:Y:S02]  /*0140*/  VIMNMX R9, PT, PT, R8, UR5, !PT ;  /* 0x0000000508097c48 */ /* 0x000fe4000ffe0100 */
[----:B------:R-:W-:-:S04]  /*0150*/  SEL R10, RZ, 0x1, P0 ;  /* 0x00000001ff0a7807 */ /* 0x000fc80000000000 */
[----:B------:R-:W-:Y:S01]  /*0160*/  IADD3 R9, PT, PT, R9, -R8, -R10 ;  /* 0x8000000809097210 */ /* 0x000fe20007ffe80a */
[----:B0-----:R-:W0:Y:S02]  /*0170*/  MUFU.RCP R11, R11 ;  /* 0x0000000b000b7308 */ /* 0x001e240000001000 */
[----:B0-----:R-:W-:-:S06]  /*0180*/  IADD3 R6, PT, PT, R11, 0xffffffe, RZ ;  /* 0x0ffffffe0b067810 */ /* 0x001fcc0007ffe0ff */
[----:B------:R0:W1:Y:S02]  /*0190*/  F2I.FTZ.U32.TRUNC.NTZ R7, R6 ;  /* 0x0000000600077305 */ /* 0x000064000021f000 */
[----:B0-----:R-:W-:Y:S02]  /*01a0*/  IMAD.MOV.U32 R6, RZ, RZ, RZ ;  /* 0x000000ffff067224 */ /* 0x001fe400078e00ff */
[----:B-1----:R-:W-:-:S04]  /*01b0*/  IMAD R13, R13, R7, RZ ;  /* 0x000000070d0d7224 */ /* 0x002fc800078e02ff */
[----:B------:R-:W-:-:S06]  /*01c0*/  IMAD.HI.U32 R12, R7, R13, R6 ;  /* 0x0000000d070c7227 */ /* 0x000fcc00078e0006 */
[----:B------:R-:W-:-:S05]  /*01d0*/  IMAD.HI.U32 R7, R12, R9, RZ ;  /* 0x000000090c077227 */ /* 0x000fca00078e00ff */
[----:B------:R-:W-:-:S05]  /*01e0*/  IADD3 R6, PT, PT, -R7, RZ, RZ ;  /* 0x000000ff07067210 */ /* 0x000fca0007ffe1ff */
[----:B------:R-:W-:-:S05]  /*01f0*/  IMAD R9, R4, R6, R9 ;  /* 0x0000000604097224 */ /* 0x000fca00078e0209 */
[----:B------:R-:W-:-:S13]  /*0200*/  ISETP.GE.U32.AND P0, PT, R9, R4, PT ;  /* 0x000000040900720c */ /* 0x000fda0003f06070 */
[----:B------:R-:W-:Y:S01]  /*0210*/  @P0 IMAD.IADD R9, R9, 0x1, -R4 ;  /* 0x0000000109090824 */ /* 0x000fe200078e0a04 */
[----:B------:R-:W-:-:S04]  /*0220*/  @P0 IADD3 R7, PT, PT, R7, 0x1, RZ ;  /* 0x0000000107070810 */ /* 0x000fc80007ffe0ff */
[----:B------:R-:W-:-:S13]  /*0230*/  ISETP.GE.U32.AND P1, PT, R9, R4, PT ;  /* 0x000000040900720c */ /* 0x000fda0003f26070 */
[----:B------:R-:W-:Y:S01]  /*0240*/  @P1 VIADD R7, R7, 0x1 ;  /* 0x0000000107071836 */ /* 0x000fe20000000000 */
[----:B------:R-:W-:-:S04]  /*0250*/  @!P2 LOP3.LUT R7, RZ, R4, RZ, 0x33, !PT ;  /* 0x00000004ff07a212 */ /* 0x000fc800078e33ff */
[----:B------:R-:W-:-:S04]  /*0260*/  IADD3 R7, PT, PT, R10, R7, RZ ;  /* 0x000000070a077210 */ /* 0x000fc80007ffe0ff */
[C---:B------:R-:W-:Y:S02]  /*0270*/  LOP3.LUT R6, R7.reuse, 0x3, RZ, 0xc0, !PT ;  /* 0x0000000307067812 */ /* 0x040fe400078ec0ff */
[----:B------:R-:W-:Y:S02]  /*0280*/  ISETP.GE.U32.AND P1, PT, R7, 0x3, PT ;  /* 0x000000030700780c */ /* 0x000fe40003f26070 */
[----:B------:R-:W-:Y:S01]  /*0290*/  ISETP.NE.AND P0, PT, R6, 0x3, PT ;  /* 0x000000030600780c */ /* 0x000fe20003f05270 */
[----:B------:R-:W-:-:S12]  /*02a0*/  IMAD.MOV.U32 R6, RZ, RZ, RZ ;  /* 0x000000ffff067224 */ /* 0x000fd800078e00ff */
[----:B------:R-:W-:Y:S05]  /*02b0*/  @!P0 BRA `(.L_x_12) ;  /* 0x0000000000308947 */ /* 0x000fea0003800000 */
[----:B------:R-:W0:Y:S01]  /*02c0*/  LDC.64 R10, c[0x0][0x380] ;  /* 0x0000e000ff0a7b82 */ /* 0x000e220000000a00 */
[----:B------:R-:W-:-:S04]  /*02d0*/  IADD3 R6, PT, PT, R7, 0x1, RZ ;  /* 0x0000000107067810 */ /* 0x000fc80007ffe0ff */
[----:B------:R-:W-:Y:S01]  /*02e0*/  LOP3.LUT R7, R6, 0x3, RZ, 0xc0, !PT ;  /* 0x0000000306077812 */ /* 0x000fe200078ec0ff */
[----:B------:R-:W-:-:S03]  /*02f0*/  IMAD.MOV.U32 R6, RZ, RZ, RZ ;  /* 0x000000ffff067224 */ /* 0x000fc600078e00ff */
[----:B------:R-:W-:-:S07]  /*0300*/  IADD3 R7, PT, PT, -R7, RZ, RZ ;  /* 0x000000ff07077210 */ /* 0x000fce0007ffe1ff */
.L_x_13:
[----:B0-----:R-:W-:-:S06]  /*0310*/  IMAD.WIDE R8, R5, 0x4, R10 ;  /* 0x0000000405087825 */ /* 0x001fcc00078e020a */
[----:B------:R-:W2:Y:S01]  /*0320*/  LDG.E R9, desc[UR6][R8.64] ;  /* 0x0000000608097981 */ /* 0x000ea2000c1e1900 */
[----:B------:R-:W-:Y:S01]  /*0330*/  VIADD R7, R7, 0x1 ;  /* 0x0000000107077836 */ /* 0x000fe20000000000 */
[----:B------:R-:W-:-:S04]  /*0340*/  IADD3 R5, PT, PT, R4, R5, RZ ;  /* 0x0000000504057210 */ /* 0x000fc80007ffe0ff */
[----:B------:R-:W-:Y:S01]  /*0350*/  ISETP.NE.AND P0, PT, R7, RZ, PT ;  /* 0x000000ff0700720c */ /* 0x000fe20003f05270 */
[----:B--2---:R-:W-:-:S12]  /*0360*/  FADD R6, R9, R6 ;  /* 0x0000000609067221 */ /* 0x004fd80000000000 */
[----:B------:R-:W-:Y:S05]  /*0370*/  @P0 BRA `(.L_x_13) ;  /* 0xfffffffc00e40947 */ /* 0x000fea000383ffff */
.L_x_12:
[----:B------:R-:W-:Y:S05]  /*0380*/  BSYNC.RECONVERGENT B1 ;  /* 0x0000000000017941 */ /* 0x000fea0003800200 */
.L_x_11:
[----:B------:R-:W-:Y:S05]  /*0390*/  @!P1 BRA `(.L_x_10) ;  /* 0x0000000000409947 */ /* 0x000fea0003800000 */
.L_x_14:
[----:B------:R-:W0:Y:S02]  /*03a0*/  LDC.64 R8, c[0x0][0x380] ;  /* 0x0000e000ff087b82 */ /* 0x000e240000000a00 */
[----:B0-----:R-:W-:-:S04]  /*03b0*/  IMAD.WIDE R14, R5, 0x4, R8 ;  /* 0x00000004050e7825 */ /* 0x001fc800078e0208 */
[C---:B------:R-:W-:Y:S02]  /*03c0*/  IMAD.WIDE R8, R4.reuse, 0x4, R14 ;  /* 0x0000000404087825 */ /* 0x040fe400078e020e */
[----:B------:R-:W2:Y:S02]  /*03d0*/  LDG.E R15, desc[UR6][R14.64] ;  /* 0x000000060e0f7981 */ /* 0x000ea4000c1e1900 */
[C---:B------:R-:W-:Y:S02]  /*03e0*/  IMAD.WIDE R10, R4.reuse, 0x4, R8 ;  /* 0x00000004040a7825 */ /* 0x040fe400078e0208 */
[----:B------:R-:W3:Y:S02]  /*03f0*/  LDG.E R9, desc[UR6][R8.64] ;  /* 0x0000000608097981 */ /* 0x000ee4000c1e1900 */
[C---:B------:R-:W-:Y:S02]  /*0400*/  IMAD.WIDE R12, R4.reuse, 0x4, R10 ;  /* 0x00000004040c7825 */ /* 0x040fe400078e020a */
[----:B------:R-:W4:Y:S04]  /*0410*/  LDG.E R11, desc[UR6][R10.64] ;  /* 0x000000060a0b7981 */ /* 0x000f28000c1e1900 */
[----:B------:R-:W5:Y:S01]  /*0420*/  LDG.E R13, desc[UR6][R12.64] ;  /* 0x000000060c0d7981 */ /* 0x000f62000c1e1900 */
[----:B------:R-:W-:-:S05]  /*0430*/  IMAD R5, R4, 0x4, R5 ;  /* 0x0000000404057824 */ /* 0x000fca00078e0205 */
[----:B------:R-:W-:Y:S01]  /*0440*/  ISETP.GE.AND P0, PT, R5, UR5, PT ;  /* 0x0000000505007c0c */ /* 0x000fe2000bf06270 */
[----:B--2---:R-:W-:-:S04]  /*0450*/  FADD R6, R15, R6 ;  /* 0x000000060f067221 */ /* 0x004fc80000000000 */
[----:B---3--:R-:W-:-:S04]  /*0460*/  FADD R6, R6, R9 ;  /* 0x0000000906067221 */ /* 0x008fc80000000000 */
[----:B----4-:R-:W-:-:S04]  /*0470*/  FADD R6, R6, R11 ;  /* 0x0000000b06067221 */ /* 0x010fc80000000000 */
[----:B-----5:R-:W-:Y:S01]  /*0480*/  FADD R6, R6, R13 ;  /* 0x0000000d06067221 */ /* 0x020fe20000000000 */
[----:B------:R-:W-:Y:S06]  /*0490*/  @!P0 BRA `(.L_x_14) ;  /* 0xfffffffc00c08947 */ /* 0x000fec000383ffff */
.L_x_10:
[----:B------:R-:W-:Y:S05]  /*04a0*/  BSYNC.RECONVERGENT B0 ;  /* 0x0000000000007941 */ /* 0x000fea0003800200 */
.L_x_9:
[----:B------:R-:W0:Y:S01]  /*04b0*/  S2UR UR5, SR_CgaCtaId ;  /* 0x00000000000579c3 */ /* 0x000e220000008800 */
[----:B------:R-:W-:Y:S01]  /*04c0*/  UMOV UR4, 0x400 ;  /* 0x0000040000047882 */ /* 0x000fe20000000000 */
[----:B------:R-:W-:Y:S01]  /*04d0*/  ISETP.GE.U32.AND P0, PT, R2, 0x40, PT ;  /* 0x000000400200780c */ /* 0x000fe20003f06070 */
[----:B0-----:R-:W-:-:S06]  /*04e0*/  ULEA UR4, UR5, UR4, 0x18 ;  /* 0x0000000405047291 */ /* 0x001fcc000f8ec0ff */
[----:B------:R-:W-:-:S05]  /*04f0*/  LEA R5, R3, UR4, 0x2 ;  /* 0x0000000403057c11 */ /* 0x000fca000f8e10ff */
[----:B------:R0:W-:Y:S01]  /*0500*/  STS [R5], R6 ;  /* 0x0000000605007388 */ /* 0x0001e20000000800 */
[----:B------:R-:W-:Y:S06]  /*0510*/  BAR.SYNC.DEFER_BLOCKING 0x0 ;  /* 0x0000000000007b1d */ /* 0x000fec0000010000 */
[----:B------:R-:W-:Y:S05]  /*0520*/  @!P0 BRA `(.L_x_15) ;  /* 0x00000000002c8947 */ /* 0x000fea0003800000 */
.L_x_16:
        /* <DEDUP_REMOVED lines=11> */
.L_x_15:
        /* <DEDUP_REMOVED lines=13> */
[----:B01----:R-:W-:Y:S01]  /*06b0*/  FADD R9, R9, R6 ;  /* 0x0000000609097221 */ /* 0x003fe20000000000 */
[----:B--2---:R-:W-:-:S05]  /*06c0*/  IMAD.WIDE.U32 R2, R0, 0x4, R2 ;  /* 0x0000000400027825 */ /* 0x004fca00078e0002 */
[----:B------:R-:W-:Y:S01]  /*06d0*/  STG.E desc[UR6][R2.64], R9 ;  /* 0x0000000902007986 */ /* 0x000fe2000c101906 */
[----:B------:R-:W-:Y:S05]  /*06e0*/  EXIT ;  /* 0x000000000000794d */ /* 0x000fea0003800000 */
.L_x_17:
        /* <DEDUP_REMOVED lines=9> */
.L_x_29:


//--------------------- .text._Z17reduce_gpu_sharedPfS_ --------------------------
	.section	.text._Z17reduce_gpu_sharedPfS_,"ax",@progbits
	.align	128
        .global         _Z17reduce_gpu_sharedPfS_
        .type           _Z17reduce_gpu_sharedPfS_,@function
        .size           _Z17reduce_gpu_sharedPfS_,(.L_x_30 - _Z17reduce_gpu_sharedPfS_)
        .other          _Z17reduce_gpu_sharedPfS_,@"STO_CUDA_ENTRY STV_DEFAULT"
_Z17reduce_gpu_sharedPfS_:
.text._Z17reduce_gpu_sharedPfS_:
[----:B------:R-:W-:Y:S01]  /*0000*/  LDC R1, c[0x0][0x37c] ;  /* 0x0000df00ff017b82 */ /* 0x000fe20000000800 */
[----:B------:R-:W0:Y:S01]  /*0010*/  S2R R6, SR_TID.X ;  /* 0x0000000000067919 */ /* 0x000e220000002100 */
[----:B------:R-:W0:Y:S01]  /*0020*/  LDCU UR8, c[0x0][0x360] ;  /* 0x00006c00ff0877ac */ /* 0x000e220008000800 */
[----:B------:R-:W-:Y:S01]  /*0030*/  IMAD.MOV.U32 R4, RZ, RZ, RZ ;  /* 0x000000ffff047224 */ /* 0x000fe200078e00ff */
[----:B------:R-:W0:Y:S01]  /*0040*/  S2R R7, SR_CTAID.X ;  /* 0x0000000000077919 */ /* 0x000e220000002500 */
[----:B------:R-:W1:Y:S01]  /*0050*/  LDCU.64 UR6, c[0x0][0x358] ;  /* 0x00006b00ff0677ac */ /* 0x000e620008000a00 */
[----:B0-----:R-:W-:-:S05]  /*0060*/  IMAD R5, R7, UR8, R6 ;  /* 0x0000000807057c24 */ /* 0x001fca000f8e0206 */
[----:B------:R-:W-:-:S13]  /*0070*/  ISETP.GT.AND P0, PT, R5, 0x5f5e0ff, PT ;  /* 0x05f5e0ff0500780c */ /* 0x000fda0003f04270 */
[----:B------:R-:W0:Y:S02]  /*0080*/  @!P0 LDC.64 R2, c[0x0][0x380] ;  /* 0x0000e000ff028b82 */ /* 0x000e240000000a00 */
[----:B0-----:R-:W-:-:S05]  /*0090*/  @!P0 IMAD.WIDE R2, R5, 0x4, R2 ;  /* 0x0000000405028825 */ /* 0x001fca00078e0202 */
[----:B-1----:R-:W2:Y:S01]  /*00a0*/  @!P0 LDG.E R4, desc[UR6][R2.64] ;  /* 0x0000000602048981 */ /* 0x002ea2000c1e1900 */
[----:B------:R-:W0:Y:S01]  /*00b0*/  S2UR UR5, SR_CgaCtaId ;  /* 0x00000000000579c3 */ /* 0x000e220000008800 */
[----:B------:R-:W-:Y:S01]  /*00c0*/  IMAD.U32 R0, RZ, RZ, UR8 ;  /* 0x00000008ff007e24 */ /* 0x000fe2000f8e00ff */
[----:B------:R-:W-:Y:S01]  /*00d0*/  UMOV UR4, 0x400 ;  /* 0x0000040000047882 */ /* 0x000fe20000000000 */
[----:B------:R-:W-:-:S03]  /*00e0*/  ISETP.NE.AND P0, PT, R6, RZ, PT ;  /* 0x000000ff0600720c */ /* 0x000fc60003f05270 */
[----:B------:R-:W-:Y:S01]  /*00f0*/  ISETP.GE.U32.AND P1, PT, R0, 0x2, PT ;  /* 0x000000020000780c */ /* 0x000fe20003f26070 */
[----:B0-----:R-:W-:-:S06]  /*0100*/  ULEA UR4, UR5, UR4, 0x18 ;  /* 0x0000000405047291 */ /* 0x001fcc000f8ec0ff */
[----:B------:R-:W-:-:S05]  /*0110*/  LEA R5, R6, UR4, 0x2 ;  /* 0x0000000406057c11 */ /* 0x000fca000f8e10ff */
[----:B--2---:R0:W-:Y:S01]  /*0120*/  STS [R5], R4 ;  /* 0x0000000405007388 */ /* 0x0041e20000000800 */
[----:B------:R-:W-:Y:S06]  /*0130*/  BAR.SYNC.DEFER_BLOCKING 0x0 ;  /* 0x0000000000007b1d */ /* 0x000fec0000010000 */
[----:B------:R-:W-:Y:S05]  /*0140*/  @!P1 BRA `(.L_x_18) ;  /* 0x00000000002c9947 */ /* 0x000fea0003800000 */
.L_x_19:
        /* <DEDUP_REMOVED lines=11> */
.L_x_18:
[----:B------:R-:W-:Y:S05]  /*0200*/  @P0 EXIT ;  /* 0x000000000000094d */ /* 0x000fea0003800000 */
[----:B------:R-:W1:Y:S01]  /*0210*/  S2UR UR5, SR_CgaCtaId ;  /* 0x00000000000579c3 */ /* 0x000e620000008800 */
[----:B------:R-:W-:-:S07]  /*0220*/  UMOV UR4, 0x400 ;  /* 0x0000040000047882 */ /* 0x000fce0000000000 */
[----:B------:R-:W2:Y:S01]  /*0230*/  LDC.64 R2, c[0x0][0x388] ;  /* 0x0000e200ff027b82 */ /* 0x000ea20000000a00 */
[----:B-1----:R-:W-:Y:S01]  /*0240*/  ULEA UR4, UR5, UR4, 0x18 ;  /* 0x0000000405047291 */ /* 0x002fe2000f8ec0ff */
[----:B--2---:R-:W-:-:S08]  /*0250*/  IMAD.WIDE.U32 R2, R7, 0x4, R2 ;  /* 0x0000000407027825 */ /* 0x004fd000078e0002 */
[----:B0-----:R-:W0:Y:S04]  /*0260*/  LDS R5, [UR4] ;  /* 0x00000004ff057984 */ /* 0x001e280008000800 */
[----:B0-----:R-:W-:Y:S01]  /*0270*/  STG.E desc[UR6][R2.64], R5 ;  /* 0x0000000502007986 */ /* 0x001fe2000c101906 */
[----:B------:R-:W-:Y:S05]  /*0280*/  EXIT ;  /* 0x000000000000794d */ /* 0x000fea0003800000 */
.L_x_20:
        /* <DEDUP_REMOVED lines=15> */
.L_x_30:


//--------------------- .text._Z17reduce_gpu_globalPfS_ --------------------------
	.section	.text._Z17reduce_gpu_globalPfS_,"ax",@progbits
	.align	128
        .global         _Z17reduce_gpu_globalPfS_
        .type           _Z17reduce_gpu_globalPfS_,@function
        .size           _Z17reduce_gpu_globalPfS_,(.L_x_31 - _Z17reduce_gpu_globalPfS_)
        .other          _Z17reduce_gpu_globalPfS_,@"STO_CUDA_ENTRY STV_DEFAULT"
_Z17reduce_gpu_globalPfS_:
.text._Z17reduce_gpu_globalPfS_:
[----:B------:R-:W-:Y:S01]  /*0000*/  LDC R1, c[0x0][0x37c] ;  /* 0x0000df00ff017b82 */ /* 0x000fe20000000800 */
[----:B------:R-:W0:Y:S01]  /*0010*/  S2R R13, SR_CTAID.X ;  /* 0x00000000000d7919 */ /* 0x000e220000002500 */
[----:B------:R-:W1:Y:S06]  /*0020*/  LDCU UR6, c[0x0][0x360] ;  /* 0x00006c00ff0677ac */ /* 0x000e6c0008000800 */
[----:B------:R-:W2:Y:S01]  /*0030*/  LDC.64 R2, c[0x0][0x380] ;  /* 0x0000e000ff027b82 */ /* 0x000ea20000000a00 */
[----:B------:R-:W3:Y:S01]  /*0040*/  S2R R11, SR_TID.X ;  /* 0x00000000000b7919 */ /* 0x000ee20000002100 */
[----:B------:R-:W4:Y:S01]  /*0050*/  LDCU.64 UR4, c[0x0][0x358] ;  /* 0x00006b00ff0477ac */ /* 0x000f220008000a00 */
[----:B-1----:R-:W-:-:S02]  /*0060*/  UISETP.GE.U32.AND UP0, UPT, UR6, 0x2, UPT ;  /* 0x000000020600788c */ /* 0x002fc4000bf06070 */
[----:B0-----:R-:W-:-:S04]  /*0070*/  IMAD R5, R13, UR6, RZ ;  /* 0x000000060d057c24 */ /* 0x001fc8000f8e02ff */
[----:B--2---:R-:W-:-:S03]  /*0080*/  IMAD.WIDE.U32 R2, R5, 0x4, R2 ;  /* 0x0000000405027825 */ /* 0x004fc600078e0002 */
[----:B---34-:R-:W-:Y:S05]  /*0090*/  BRA.U !UP0, `(.L_x_21) ;  /* 0x0000000108407547 */ /* 0x018fea000b800000 */
[----:B------:R-:W-:Y:S01]  /*00a0*/  MOV R0, UR6 ;  /* 0x0000000600007c02 */ /* 0x000fe20008000f00 */
[----:B------:R-:W-:-:S07]  /*00b0*/  IMAD.WIDE.U32 R4, R11, 0x4, R2 ;  /* 0x000000040b047825 */ /* 0x000fce00078e0002 */
.L_x_24:
[----:B------:R-:W-:Y:S01]  /*00c0*/  SHF.R.U32.HI R8, RZ, 0x1, R0 ;  /* 0x00000001ff087819 */ /* 0x000fe20000011600 */
[----:B------:R-:W-:Y:S03]  /*00d0*/  BSSY.RECONVERGENT B0, `(.L_x_22) ;  /* 0x0000008000007945 */ /* 0x000fe60003800200 */
[----:B------:R-:W-:-:S13]  /*00e0*/  ISETP.GE.U32.AND P0, PT, R11, R8, PT ;  /* 0x000000080b00720c */ /* 0x000fda0003f06070 */
[----:B0-----:R-:W-:Y:S05]  /*00f0*/  @P0 BRA `(.L_x_23) ;  /* 0x0000000000140947 */ /* 0x001fea0003800000 */
[----:B------:R-:W-:Y:S01]  /*0100*/  IMAD.WIDE.U32 R6, R8, 0x4, R4 ;  /* 0x0000000408067825 */ /* 0x000fe200078e0004 */
[----:B------:R-:W2:Y:S05]  /*0110*/  LDG.E R9, desc[UR4][R4.64] ;  /* 0x0000000404097981 */ /* 0x000eaa000c1e1900 */
[----:B------:R-:W2:Y:S02]  /*0120*/  LDG.E R6, desc[UR4][R6.64] ;  /* 0x0000000406067981 */ /* 0x000ea4000c1e1900 */
[----:B--2---:R-:W-:-:S05]  /*0130*/  FADD R9, R6, R9 ;  /* 0x0000000906097221 */ /* 0x004fca0000000000 */
[----:B------:R0:W-:Y:S02]  /*0140*/  STG.E desc[UR4][R4.64], R9 ;  /* 0x0000000904007986 */ /* 0x0001e4000c101904 */
.L_x_23:
[----:B------:R-:W-:Y:S05]  /*0150*/  BSYNC.RECONVERGENT B0 ;  /* 0x0000000000007941 */ /* 0x000fea0003800200 */
.L_x_22:
[----:B------:R-:W-:Y:S01]  /*0160*/  BAR.SYNC.DEFER_BLOCKING 0x0 ;  /* 0x0000000000007b1d */ /* 0x000fe20000010000 */
[----:B------:R-:W-:Y:S02]  /*0170*/  ISETP.GT.U32.AND P0, PT, R0, 0x3, PT ;  /* 0x000000030000780c */ /* 0x000fe40003f04070 */
[----:B------:R-:W-:-:S11]  /*0180*/  MOV R0, R8 ;  /* 0x0000000800007202 */ /* 0x000fd60000000f00 */
[----:B------:R-:W-:Y:S05]  /*0190*/  @P0 BRA `(.L_x_24) ;  /* 0xfffffffc00c80947 */ /* 0x000fea000383ffff */
.L_x_21:
[----:B------:R-:W-:-:S13]  /*01a0*/  ISETP.NE.AND P0, PT, R11, RZ, PT ;  /* 0x000000ff0b00720c */ /* 0x000fda0003f05270 */
[----:B------:R-:W-:Y:S05]  /*01b0*/  @P0 EXIT ;  /* 0x000000000000094d */ /* 0x000fea0003800000 */
[----:B------:R-:W2:Y:S01]  /*01c0*/  LDG.E R3, desc[UR4][R2.64] ;  /* 0x0000000402037981 */ /* 0x000ea2000c1e1900 */
[----:B0-----:R-:W0:Y:S02]  /*01d0*/  LDC.64 R4, c[0x0][0x388] ;  /* 0x0000e200ff047b82 */ /* 0x001e240000000a00 */
[----:B0-----:R-:W-:-:S05]  /*01e0*/  IMAD.WIDE.U32 R4, R13, 0x4, R4 ;  /* 0x000000040d047825 */ /* 0x001fca00078e0004 */
[----:B--2---:R-:W-:Y:S01]  /*01f0*/  STG.E desc[UR4][R4.64], R3 ;  /* 0x0000000304007986 */ /* 0x004fe2000c101904 */
[----:B------:R-:W-:Y:S05]  /*0200*/  EXIT ;  /* 0x000000000000794d */ /* 0x000fea0003800000 */
.L_x_25:
        /* <DEDUP_REMOVED lines=15> */
.L_x_31:


//--------------------- .nv.shared._Z14reduce_wrap_cpPfS_i --------------------------
	.section	.nv.shared._Z14reduce_wrap_cpPfS_i,"aw",@nobits
	.sectionflags	@""
	.align	16
	.zero		1024


//--------------------- .nv.shared.reserved.0     --------------------------
	.section	.nv.shared.reserved.0,"aw",@nobits
	.weak		__nv_reservedSMEM_offset_0_alias
	.size		__nv_reservedSMEM_offset_0_alias, 0, 64
	.other		__nv_reservedSMEM_offset_0_alias,@"STO_CUDA_RESERVED_SHARED STV_DEFAULT"
__nv_reservedSMEM_offset_0_alias:
	.zero		0
	.zero		64


//--------------------- .nv.global                --------------------------
	.section	.nv.global,"aw",@nobits
	.align	4
.nv.global:
	.type		static_y,@object
	.size		static_y,(.L_0 - static_y)
static_y:
	.zero		40960
.L_0:


//--------------------- .nv.shared._Z16reduce_wrap_shflPfS_i --------------------------
	.section	.nv.shared._Z16reduce_wrap_shflPfS_i,"aw",@nobits
	.sectionflags	@""
	.align	16
	.zero		1024


//--------------------- .nv.shared._Z20reduce_wrap_syncwarpPfS_i --------------------------
	.section	.nv.shared._Z20reduce_wrap_syncwarpPfS_i,"aw",@nobits
	.sectionflags	@""
	.align	16
	.zero		1024


//--------------------- .nv.shared._Z22reduce_parallel_kernelPKfPfi --------------------------
	.section	.nv.shared._Z22reduce_parallel_kernelPKfPfi,"aw",@nobits
	.sectionflags	@""
	.align	16
	.zero		1024


//--------------------- .nv.shared._Z17reduce_gpu_sharedPfS_ --------------------------
	.section	.nv.shared._Z17reduce_gpu_sharedPfS_,"aw",@nobits
	.sectionflags	@""
	.align	16
.nv.shared._Z17reduce_gpu_sharedPfS_:
	.zero		1536


//--------------------- .nv.shared._Z17reduce_gpu_globalPfS_ --------------------------
	.section	.nv.shared._Z17reduce_gpu_globalPfS_,"aw",@nobits
	.sectionflags	@""
	.align	16
	.zero		1024


//--------------------- .nv.constant0._Z14reduce_wrap_cpPfS_i --------------------------
	.section	.nv.constant0._Z14reduce_wrap_cpPfS_i,"a",@progbits
	.sectionflags	@""
	.align	4
.nv.constant0._Z14reduce_wrap_cpPfS_i:
	.zero		916


//--------------------- .nv.constant0._Z16reduce_wrap_shflPfS_i --------------------------
	.section	.nv.constant0._Z16reduce_wrap_shflPfS_i,"a",@progbits
	.sectionflags	@""
	.align	4
.nv.constant0._Z16reduce_wrap_shflPfS_i:
	.zero		916


//--------------------- .nv.constant0._Z20reduce_wrap_syncwarpPfS_i --------------------------
	.section	.nv.constant0._Z20reduce_wrap_syncwarpPfS_i,"a",@progbits
	.sectionflags	@""
	.align	4
.nv.constant0._Z20reduce_wrap_syncwarpPfS_i:
	.zero		916


//--------------------- .nv.constant0._Z22reduce_parallel_kernelPKfPfi --------------------------
	.section	.nv.constant0._Z22reduce_parallel_kernelPKfPfi,"a",@progbits
	.sectionflags	@""
	.align	4
.nv.constant0._Z22reduce_parallel_kernelPKfPfi:
	.zero		916


//--------------------- .nv.constant0._Z17reduce_gpu_sharedPfS_ --------------------------
	.section	.nv.constant0._Z17reduce_gpu_sharedPfS_,"a",@progbits
	.sectionflags	@""
	.align	4
.nv.constant0._Z17reduce_gpu_sharedPfS_:
	.zero		912


//--------------------- .nv.constant0._Z17reduce_gpu_globalPfS_ --------------------------
	.section	.nv.constant0._Z17reduce_gpu_globalPfS_,"a",@progbits
	.sectionflags	@""
	.align	4
.nv.constant0._Z17reduce_gpu_globalPfS_:
	.zero		912


//--------------------- SYMBOLS --------------------------

	.type		.nv.reservedSmem.offset0,@object
	.size		.nv.reservedSmem.offset0,0x4
	.type		.nv.reservedSmem.cap,@object
	.size		.nv.reservedSmem.cap,0x4
